// auto-generated by cutlass_sweep.gemm — config: {"arch": "sm_100", "cluster_m": 8, "cluster_n": 1, "dtype": "fp16", "dtype_b": "fp16", "layout": "tt", "stages": 7, "tile_k": 64, "tile_m": 128, "tile_n": 128}
#include "cutlass/cutlass.h"
#include "cutlass/gemm/collective/collective_builder.hpp"
#include "cutlass/gemm/device/gemm_universal_adapter.h"
#include "cutlass/gemm/kernel/gemm_universal.hpp"
#include "cutlass/epilogue/collective/collective_builder.hpp"

using ElemA = cutlass::half_t;
using ElemB = cutlass::half_t;
using ElemCD = cutlass::half_t;
using Acc  = float;
using TileShape    = cute::Shape<cute::_128, cute::_128, cute::_64>;
using ClusterShape = cute::Shape<cute::_8, cute::_1, cute::_1>;

using CollectiveEpilogue = typename cutlass::epilogue::collective::CollectiveBuilder<
    cutlass::arch::Sm100, cutlass::arch::OpClassTensorOp,
    TileShape, ClusterShape,
    cutlass::epilogue::collective::EpilogueTileAuto,
    Acc, Acc,
    ElemCD, cutlass::layout::RowMajor, 128 / cutlass::sizeof_bits<ElemCD>::value,
    ElemCD, cutlass::layout::RowMajor, 128 / cutlass::sizeof_bits<ElemCD>::value,
    cutlass::epilogue::collective::EpilogueScheduleAuto
  >::CollectiveOp;

using CollectiveMainloop = typename cutlass::gemm::collective::CollectiveBuilder<
    cutlass::arch::Sm100, cutlass::arch::OpClassTensorOp,
    ElemA, cutlass::layout::ColumnMajor, 128 / cutlass::sizeof_bits<ElemA>::value,
    ElemB, cutlass::layout::ColumnMajor, 128 / cutlass::sizeof_bits<ElemB>::value,
    Acc,
    TileShape, ClusterShape,
    cutlass::gemm::collective::StageCount<7>,
    cutlass::gemm::collective::KernelScheduleAuto
  >::CollectiveOp;

using GemmKernel = cutlass::gemm::kernel::GemmUniversal<
    cute::Shape<int,int,int,int>,
    CollectiveMainloop,
    CollectiveEpilogue
>;
using Gemm = cutlass::gemm::device::GemmUniversalAdapter<GemmKernel>;

// Force the device kernel symbol into the cubin without needing a host main.
auto* _anchor = &cutlass::device_kernel<GemmKernel>;


// ===== COMPILED SASS (sm_100a) =====

	.target	sm_100a

	.elftype	@"ET_EXEC"


//--------------------- .note.nv.tkinfo           --------------------------
	.section	.note.nv.tkinfo,"",@"SHT_NOTE"
	.sectionflags	@"SHF_NOTE_NV_TKINFO"
	.tkinfo
        /*0018*/ 	.word	0x00000002
        /*0030*/ 	.string	""
        /*0030*/ 	.string	"ptxas"
        /*0030*/ 	.string	"Cuda compilation tools, release 13.0, V13.0.88"
        /*0030*/ 	.string	"Build cuda_13.0.r13.0/compiler.36424714_0"
        /*0030*/ 	.string	"-arch sm_100a -m 64 "



//--------------------- .note.nv.cuinfo           --------------------------
	.section	.note.nv.cuinfo,"",@"SHT_NOTE"
	.sectionflags	@"SHF_NOTE_NV_CUINFO"
        /*0018*/ 	.short	0x0002
        /*001a*/ 	.short	0x0064
        /*001c*/ 	.short	0x0082
	.zero		2


//--------------------- .nv.info                  --------------------------
	.section	.nv.info,"",@"SHT_CUDA_INFO"
	.align	4


	//----- nvinfo : EIATTR_REGCOUNT
	.align		4
        /*0000*/ 	.byte	0x04, 0x2f
        /*0002*/ 	.short	(.L_19 - .L_18)
	.align		4
.L_18:
        /*0004*/ 	.word	index@(_ZN7cutlass13device_kernelINS_4gemm6kernel13GemmUniversalIN4cute5tupleIJiiiiEEENS1_10collective13CollectiveMmaINS1_35MainloopSm100TmaUmmaWarpSpecializedILi7ELi2ELi4ENS5_IJNS4_1CILi8EEENSA_ILi1EEESC_EEEEENS5_IJNSA_ILi128EEESF_NSA_ILi64EEEEEENS_6half_tENS5_IJSC_llEEESI_NS5_IJlSC_lEEENS4_8TiledMMAINS4_8MMA_AtomIJNS4_26SM100_MMA_F16BF16_2x1SM_SSISI_SI_fLi128ELi128ELNS4_4UMMA5MajorE1ELSP_0ELNSO_7ScaleInE0ELSQ_0EEEEEENS4_6LayoutINS5_IJSC_SC_SC_EEENS5_IJNSA_ILi0EEESV_SV_EEEEENS5_IJNS4_10UnderscoreESY_SY_EEEEENS4_18SM100_TMA_2SM_LOADENS4_14ComposedLayoutINS4_7SwizzleILi3ELi4ELi3EEENS4_18smem_ptr_flag_bitsILi16EEENST_INS5_IJSG_SB_EEENS5_IJSC_SG_EEEEEEEvNS4_8identityENS4_28SM100_TMA_2SM_LOAD_MULTICASTENS12_IS14_S16_NST_INS5_IJSB_SG_EEENS5_IJSG_SC_EEEEEEEvS1B_EENS_8epilogue10collective18CollectiveEpilogueINS1I_23Sm100TmaWarpSpecializedILi4ELi2ELi16ELb1ELb0EEEJNS5_IJSG_SF_SG_EEENS5_IJNST_ISG_SC_EENST_INS5_IJNSA_ILi16EEENSA_ILi2EEEEEES18_EEEEESI_SK_SI_SK_NS1I_6fusion15FusionCallbacksIS1M_NS1U_17LinearCombinationISI_fSI_fLNS_15FloatRoundStyleE2EEES1N_S1T_JEEENS4_5SM1004TMEM4LOAD26SM100_TMEM_LOAD_32dp32b16xENS4_13SM90_TMA_LOADENS12_INS13_ILi1ELi4ELi3EEES16_NST_INS5_IJSB_S1P_EEENS5_IJS1P_SC_EEEEEEENS4_39AutoVectorizingCopyWithAssumedAlignmentILi128EEENS4_14SM90_TMA_STOREES29_S2B_S2B_EEEvvEEEEvNT_6ParamsE)
        /*0008*/ 	.word	0x00000044


	//----- nvinfo : EIATTR_FRAME_SIZE
	.align		4
.L_19:
        /*000c*/ 	.byte	0x04, 0x11
        /*000e*/ 	.short	(.L_21 - .L_20)
	.align		4
.L_20:
        /*0010*/ 	.word	index@($__internal_2_$__cuda_sm10x_tcgen05_guardrail_trap_unallocated_columns_being_dealloced)
        /*0014*/ 	.word	0x00000000


	//----- nvinfo : EIATTR_FRAME_SIZE
	.align		4
.L_21:
        /*0018*/ 	.byte	0x04, 0x11
        /*001a*/ 	.short	(.L_23 - .L_22)
	.align		4
.L_22:
        /*001c*/ 	.word	index@($__internal_1_$__cuda_sm10x_tcgen05_guardrail_trap_phase_invalid_during_alloc)
        /*0020*/ 	.word	0x00000000


	//----- nvinfo : EIATTR_FRAME_SIZE
	.align		4
.L_23:
        /*0024*/ 	.byte	0x04, 0x11
        /*0026*/ 	.short	(.L_25 - .L_24)
	.align		4
.L_24:
        /*0028*/ 	.word	index@($__internal_0_$__cuda_sm10x_tcgen05_guardrail_trap_col_being_dealloced_not_returned_by_alloc)
        /*002c*/ 	.word	0x00000000


	//----- nvinfo : EIATTR_FRAME_SIZE
	.align		4
.L_25:
        /*0030*/ 	.byte	0x04, 0x11
        /*0032*/ 	.short	(.L_27 - .L_26)
	.align		4
.L_26:
        /*0034*/ 	.word	index@(_ZN7cutlass13device_kernelINS_4gemm6kernel13GemmUniversalIN4cute5tupleIJiiiiEEENS1_10collective13CollectiveMmaINS1_35MainloopSm100TmaUmmaWarpSpecializedILi7ELi2ELi4ENS5_IJNS4_1CILi8EEENSA_ILi1EEESC_EEEEENS5_IJNSA_ILi128EEESF_NSA_ILi64EEEEEENS_6half_tENS5_IJSC_llEEESI_NS5_IJlSC_lEEENS4_8TiledMMAINS4_8MMA_AtomIJNS4_26SM100_MMA_F16BF16_2x1SM_SSISI_SI_fLi128ELi128ELNS4_4UMMA5MajorE1ELSP_0ELNSO_7ScaleInE0ELSQ_0EEEEEENS4_6LayoutINS5_IJSC_SC_SC_EEENS5_IJNSA_ILi0EEESV_SV_EEEEENS5_IJNS4_10UnderscoreESY_SY_EEEEENS4_18SM100_TMA_2SM_LOADENS4_14ComposedLayoutINS4_7SwizzleILi3ELi4ELi3EEENS4_18smem_ptr_flag_bitsILi16EEENST_INS5_IJSG_SB_EEENS5_IJSC_SG_EEEEEEEvNS4_8identityENS4_28SM100_TMA_2SM_LOAD_MULTICASTENS12_IS14_S16_NST_INS5_IJSB_SG_EEENS5_IJSG_SC_EEEEEEEvS1B_EENS_8epilogue10collective18CollectiveEpilogueINS1I_23Sm100TmaWarpSpecializedILi4ELi2ELi16ELb1ELb0EEEJNS5_IJSG_SF_SG_EEENS5_IJNST_ISG_SC_EENST_INS5_IJNSA_ILi16EEENSA_ILi2EEEEEES18_EEEEESI_SK_SI_SK_NS1I_6fusion15FusionCallbacksIS1M_NS1U_17LinearCombinationISI_fSI_fLNS_15FloatRoundStyleE2EEES1N_S1T_JEEENS4_5SM1004TMEM4LOAD26SM100_TMEM_LOAD_32dp32b16xENS4_13SM90_TMA_LOADENS12_INS13_ILi1ELi4ELi3EEES16_NST_INS5_IJSB_S1P_EEENS5_IJS1P_SC_EEEEEEENS4_39AutoVectorizingCopyWithAssumedAlignmentILi128EEENS4_14SM90_TMA_STOREES29_S2B_S2B_EEEvvEEEEvNT_6ParamsE)
        /*0038*/ 	.word	0x00000000


	//----- nvinfo : EIATTR_MIN_STACK_SIZE
	.align		4
.L_27:
        /*003c*/ 	.byte	0x04, 0x12
        /*003e*/ 	.short	(.L_29 - .L_28)
	.align		4
.L_28:
        /*0040*/ 	.word	index@(_ZN7cutlass13device_kernelINS_4gemm6kernel13GemmUniversalIN4cute5tupleIJiiiiEEENS1_10collective13CollectiveMmaINS1_35MainloopSm100TmaUmmaWarpSpecializedILi7ELi2ELi4ENS5_IJNS4_1CILi8EEENSA_ILi1EEESC_EEEEENS5_IJNSA_ILi128EEESF_NSA_ILi64EEEEEENS_6half_tENS5_IJSC_llEEESI_NS5_IJlSC_lEEENS4_8TiledMMAINS4_8MMA_AtomIJNS4_26SM100_MMA_F16BF16_2x1SM_SSISI_SI_fLi128ELi128ELNS4_4UMMA5MajorE1ELSP_0ELNSO_7ScaleInE0ELSQ_0EEEEEENS4_6LayoutINS5_IJSC_SC_SC_EEENS5_IJNSA_ILi0EEESV_SV_EEEEENS5_IJNS4_10UnderscoreESY_SY_EEEEENS4_18SM100_TMA_2SM_LOADENS4_14ComposedLayoutINS4_7SwizzleILi3ELi4ELi3EEENS4_18smem_ptr_flag_bitsILi16EEENST_INS5_IJSG_SB_EEENS5_IJSC_SG_EEEEEEEvNS4_8identityENS4_28SM100_TMA_2SM_LOAD_MULTICASTENS12_IS14_S16_NST_INS5_IJSB_SG_EEENS5_IJSG_SC_EEEEEEEvS1B_EENS_8epilogue10collective18CollectiveEpilogueINS1I_23Sm100TmaWarpSpecializedILi4ELi2ELi16ELb1ELb0EEEJNS5_IJSG_SF_SG_EEENS5_IJNST_ISG_SC_EENST_INS5_IJNSA_ILi16EEENSA_ILi2EEEEEES18_EEEEESI_SK_SI_SK_NS1I_6fusion15FusionCallbacksIS1M_NS1U_17LinearCombinationISI_fSI_fLNS_15FloatRoundStyleE2EEES1N_S1T_JEEENS4_5SM1004TMEM4LOAD26SM100_TMEM_LOAD_32dp32b16xENS4_13SM90_TMA_LOADENS12_INS13_ILi1ELi4ELi3EEES16_NST_INS5_IJSB_S1P_EEENS5_IJS1P_SC_EEEEEEENS4_39AutoVectorizingCopyWithAssumedAlignmentILi128EEENS4_14SM90_TMA_STOREES29_S2B_S2B_EEEvvEEEEvNT_6ParamsE)
        /*0044*/ 	.word	0x00000000
.L_29:


//--------------------- .nv.compat                --------------------------
	.section	.nv.compat,"",@"SHT_CUDA_COMPAT_INFO"
	.align	4
        /*0000*/ 	.byte	0x02, 0x09, 0x01, 0x00, 0x02, 0x02, 0x02, 0x00, 0x02, 0x05, 0x05, 0x00, 0x03, 0x07, 0x01, 0x01
        /*0010*/ 	.byte	0x02, 0x03, 0x01, 0x00, 0x02, 0x06, 0x01, 0x00, 0x04, 0x0b, 0x08, 0x00, 0x09, 0x00, 0x00, 0x00
        /*0020*/ 	.byte	0x00, 0x00, 0x00, 0x00


//--------------------- .nv.info._ZN7cutlass13device_kernelINS_4gemm6kernel13GemmUniversalIN4cute5tupleIJiiiiEEENS1_10collective13CollectiveMmaINS1_35MainloopSm100TmaUmmaWarpSpecializedILi7ELi2ELi4ENS5_IJNS4_1CILi8EEENSA_ILi1EEESC_EEEEENS5_IJNSA_ILi128EEESF_NSA_ILi64EEEEEENS_6half_tENS5_IJSC_llEEESI_NS5_IJlSC_lEEENS4_8TiledMMAINS4_8MMA_AtomIJNS4_26SM100_MMA_F16BF16_2x1SM_SSISI_SI_fLi128ELi128ELNS4_4UMMA5MajorE1ELSP_0ELNSO_7ScaleInE0ELSQ_0EEEEEENS4_6LayoutINS5_IJSC_SC_SC_EEENS5_IJNSA_ILi0EEESV_SV_EEEEENS5_IJNS4_10UnderscoreESY_SY_EEEEENS4_18SM100_TMA_2SM_LOADENS4_14ComposedLayoutINS4_7SwizzleILi3ELi4ELi3EEENS4_18smem_ptr_flag_bitsILi16EEENST_INS5_IJSG_SB_EEENS5_IJSC_SG_EEEEEEEvNS4_8identityENS4_28SM100_TMA_2SM_LOAD_MULTICASTENS12_IS14_S16_NST_INS5_IJSB_SG_EEENS5_IJSG_SC_EEEEEEEvS1B_EENS_8epilogue10collective18CollectiveEpilogueINS1I_23Sm100TmaWarpSpecializedILi4ELi2ELi16ELb1ELb0EEEJNS5_IJSG_SF_SG_EEENS5_IJNST_ISG_SC_EENST_INS5_IJNSA_ILi16EEENSA_ILi2EEEEEES18_EEEEESI_SK_SI_SK_NS1I_6fusion15FusionCallbacksIS1M_NS1U_17LinearCombinationISI_fSI_fLNS_15FloatRoundStyleE2EEES1N_S1T_JEEENS4_5SM1004TMEM4LOAD26SM100_TMEM_LOAD_32dp32b16xENS4_13SM90_TMA_LOADENS12_INS13_ILi1ELi4ELi3EEES16_NST_INS5_IJSB_S1P_EEENS5_IJS1P_SC_EEEEEEENS4_39AutoVectorizingCopyWithAssumedAlignmentILi128EEENS4_14SM90_TMA_STOREES29_S2B_S2B_EEEvvEEEEvNT_6ParamsE --------------------------
	.section	.nv.info._ZN7cutlass13device_kernelINS_4gemm6kernel13GemmUniversalIN4cute5tupleIJiiiiEEENS1_10collective13CollectiveMmaINS1_35MainloopSm100TmaUmmaWarpSpecializedILi7ELi2ELi4ENS5_IJNS4_1CILi8EEENSA_ILi1EEESC_EEEEENS5_IJNSA_ILi128EEESF_NSA_ILi64EEEEEENS_6half_tENS5_IJSC_llEEESI_NS5_IJlSC_lEEENS4_8TiledMMAINS4_8MMA_AtomIJNS4_26SM100_MMA_F16BF16_2x1SM_SSISI_SI_fLi128ELi128ELNS4_4UMMA5MajorE1ELSP_0ELNSO_7ScaleInE0ELSQ_0EEEEEENS4_6LayoutINS5_IJSC_SC_SC_EEENS5_IJNSA_ILi0EEESV_SV_EEEEENS5_IJNS4_10UnderscoreESY_SY_EEEEENS4_18SM100_TMA_2SM_LOADENS4_14ComposedLayoutINS4_7SwizzleILi3ELi4ELi3EEENS4_18smem_ptr_flag_bitsILi16EEENST_INS5_IJSG_SB_EEENS5_IJSC_SG_EEEEEEEvNS4_8identityENS4_28SM100_TMA_2SM_LOAD_MULTICASTENS12_IS14_S16_NST_INS5_IJSB_SG_EEENS5_IJSG_SC_EEEEEEEvS1B_EENS_8epilogue10collective18CollectiveEpilogueINS1I_23Sm100TmaWarpSpecializedILi4ELi2ELi16ELb1ELb0EEEJNS5_IJSG_SF_SG_EEENS5_IJNST_ISG_SC_EENST_INS5_IJNSA_ILi16EEENSA_ILi2EEEEEES18_EEEEESI_SK_SI_SK_NS1I_6fusion15FusionCallbacksIS1M_NS1U_17LinearCombinationISI_fSI_fLNS_15FloatRoundStyleE2EEES1N_S1T_JEEENS4_5SM1004TMEM4LOAD26SM100_TMEM_LOAD_32dp32b16xENS4_13SM90_TMA_LOADENS12_INS13_ILi1ELi4ELi3EEES16_NST_INS5_IJSB_S1P_EEENS5_IJS1P_SC_EEEEEEENS4_39AutoVectorizingCopyWithAssumedAlignmentILi128EEENS4_14SM90_TMA_STOREES29_S2B_S2B_EEEvvEEEEvNT_6ParamsE,"",@"SHT_CUDA_INFO"
	.sectionflags	@""
	.align	4


	//----- nvinfo : EIATTR_CUDA_API_VERSION
	.align		4
        /*0000*/ 	.byte	0x04, 0x37
        /*0002*/ 	.short	(.L_31 - .L_30)
.L_30:
        /*0004*/ 	.word	0x00000082


	//----- nvinfo : EIATTR_KPARAM_INFO
	.align		4
.L_31:
        /*0008*/ 	.byte	0x04, 0x17
        /*000a*/ 	.short	(.L_33 - .L_32)
.L_32:
        /*000c*/ 	.word	0x00000000
        /*0010*/ 	.short	0x0000
        /*0012*/ 	.short	0x0000
        /*0014*/ 	.byte	0x00, 0xf0, 0x01, 0x20


	//----- nvinfo : EIATTR_AT_ENTRY_FRAGMENTS
	.align		4
.L_33:
        /*0018*/ 	.byte	0x04, 0x4f
        /*001a*/ 	.short	(.L_35 - .L_34)


	//   ....[0]....
.L_34:
        /*001c*/ 	.word	0x00000007


	//----- nvinfo : EIATTR_RESERVED_SMEM_USED
	.align		4
.L_35:
        /*0020*/ 	.byte	0x01, 0x41
	.zero		2


	//----- nvinfo : EIATTR_SPARSE_MMA_MASK
	.align		4
        /*0024*/ 	.byte	0x03, 0x50
        /*0026*/ 	.short	0x0000


	//----- nvinfo : EIATTR_TCGEN05_2CTA_USED
	.align		4
        /*0028*/ 	.byte	0x01, 0x52
	.zero		2


	//----- nvinfo : EIATTR_MAXREG_COUNT
	.align		4
        /*002c*/ 	.byte	0x03, 0x1b
        /*002e*/ 	.short	0x00ff


	//----- nvinfo : EIATTR_NUM_BARRIERS
	.align		4
        /*0030*/ 	.byte	0x02, 0x4c
        /*0032*/ 	.byte	0x07
	.zero		1


	//----- nvinfo : EIATTR_EXTERNS
	.align		4
        /*0034*/ 	.byte	0x04, 0x0f
        /*0036*/ 	.short	(.L_37 - .L_36)


	//   ....[0]....
	.align		4
.L_36:
        /*0038*/ 	.word	index@(__assertfail)


	//----- nvinfo : EIATTR_MERCURY_ISA_VERSION
	.align		4
.L_37:
        /*003c*/ 	.byte	0x03, 0x5f
        /*003e*/ 	.short	0x0101


	//----- nvinfo : EIATTR_INT_WARP_WIDE_INSTR_OFFSETS
	.align		4
        /*0040*/ 	.byte	0x04, 0x31
        /*0042*/ 	.short	(.L_39 - .L_38)


	//   ....[0]....
.L_38:
        /*0044*/ 	.word	0x00000dd0


	//   ....[1]....
        /*0048*/ 	.word	0x00000e70


	//   ....[2]....
        /*004c*/ 	.word	0x00004530


	//   ....[3]....
        /*0050*/ 	.word	0x00004560


	//   ....[4]....
        /*0054*/ 	.word	0x00004580


	//   ....[5]....
        /*0058*/ 	.word	0x00005140


	//   ....[6]....
        /*005c*/ 	.word	0x000051e0


	//   ....[7]....
        /*0060*/ 	.word	0x00005290


	//   ....[8]....
        /*0064*/ 	.word	0x00005310


	//   ....[9]....
        /*0068*/ 	.word	0x000053c0


	//   ....[10]....
        /*006c*/ 	.word	0x00005470


	//   ....[11]....
        /*0070*/ 	.word	0x000054f0


	//   ....[12]....
        /*0074*/ 	.word	0x000055b0


	//   ....[13]....
        /*0078*/ 	.word	0x00005670


	//   ....[14]....
        /*007c*/ 	.word	0x00005720


	//   ....[15]....
        /*0080*/ 	.word	0x00005810


	//   ....[16]....
        /*0084*/ 	.word	0x000058f0


	//----- nvinfo : EIATTR_COOP_GROUP_MASK_REGIDS
	.align		4
.L_39:
        /*0088*/ 	.byte	0x04, 0x29
        /*008a*/ 	.short	(.L_41 - .L_40)


	//   ....[0]....
.L_40:
        /*008c*/ 	.word	0xffffffff


	//   ....[1]....
        /*0090*/ 	.word	0xffffffff


	//   ....[2]....
        /*0094*/ 	.word	0xffffffff


	//   ....[3]....
        /*0098*/ 	.word	0xffffffff


	//   ....[4]....
        /*009c*/ 	.word	0xffffffff


	//   ....[5]....
        /*00a0*/ 	.word	0xffffffff


	//   ....[6]....
        /*00a4*/ 	.word	0xffffffff


	//   ....[7]....
        /*00a8*/ 	.word	0xffffffff


	//   ....[8]....
        /*00ac*/ 	.word	0xffffffff


	//   ....[9]....
        /*00b0*/ 	.word	0xffffffff


	//   ....[10]....
        /*00b4*/ 	.word	0xffffffff


	//   ....[11]....
        /*00b8*/ 	.word	0xffffffff


	//   ....[12]....
        /*00bc*/ 	.word	0xffffffff


	//   ....[13]....
        /*00c0*/ 	.word	0xffffffff


	//----- nvinfo : EIATTR_COOP_GROUP_INSTR_OFFSETS
	.align		4
.L_41:
        /*00c4*/ 	.byte	0x04, 0x28
        /*00c6*/ 	.short	(.L_43 - .L_42)


	//   ....[0]....
.L_42:
        /*00c8*/ 	.word	0x000000b0


	//   ....[1]....
        /*00cc*/ 	.word	0x00000520


	//   ....[2]....
        /*00d0*/ 	.word	0x00000740


	//   ....[3]....
        /*00d4*/ 	.word	0x000008d0


	//   ....[4]....
        /*00d8*/ 	.word	0x000009c0


	//   ....[5]....
        /*00dc*/ 	.word	0x00000b20


	//   ....[6]....
        /*00e0*/ 	.word	0x00000cb0


	//   ....[7]....
        /*00e4*/ 	.word	0x00000ef0


	//   ....[8]....
        /*00e8*/ 	.word	0x000022c0


	//   ....[9]....
        /*00ec*/ 	.word	0x00003320


	//   ....[10]....
        /*00f0*/ 	.word	0x000037f0


	//   ....[11]....
        /*00f4*/ 	.word	0x00003820


	//   ....[12]....
        /*00f8*/ 	.word	0x00004430


	//   ....[13]....
        /*00fc*/ 	.word	0x00004640


	//----- nvinfo : EIATTR_VRC_CTA_INIT_COUNT
	.align		4
.L_43:
        /*0100*/ 	.byte	0x02, 0x4a
        /*0102*/ 	.byte	0x80
	.zero		1


	//----- nvinfo : EIATTR_SYSCALL_OFFSETS
	.align		4
        /*0104*/ 	.byte	0x04, 0x46
        /*0106*/ 	.short	(.L_45 - .L_44)


	//   ....[0]....
.L_44:
        /*0108*/ 	.word	0x00006480


	//   ....[1]....
        /*010c*/ 	.word	0x00006570


	//   ....[2]....
        /*0110*/ 	.word	0x00006d10


	//   ....[3]....
        /*0114*/ 	.word	0x00007640


	//   ....[4]....
        /*0118*/ 	.word	0x00007f10


	//   ....[5]....
        /*011c*/ 	.word	0x000087e0


	//----- nvinfo : EIATTR_MBARRIER_INSTR_OFFSETS
	.align		4
.L_45:
        /*0120*/ 	.byte	0x04, 0x39
        /*0122*/ 	.short	(.L_47 - .L_46)


	//   ....[0]....
.L_46:
        /*0124*/ 	.word	0x00000650
        /*0128*/ 	.word	0x000000ff
        /*012c*/ 	.word	0x00000000
        /*0130*/ 	.short	0x0100
        /*0132*/ 	.byte	0x04
	.zero		1


	//   ....[1]....
        /*0134*/ 	.word	0x00000660
        /*0138*/ 	.word	0x000000ff
        /*013c*/ 	.word	0x00000038
        /*0140*/ 	.short	0x0100
        /*0142*/ 	.byte	0x04
	.zero		1


	//   ....[2]....
        /*0144*/ 	.word	0x00000670
        /*0148*/ 	.word	0x000000ff
        /*014c*/ 	.word	0x00000008
        /*0150*/ 	.short	0x0100
        /*0152*/ 	.byte	0x04
	.zero		1


	//   ....[3]....
        /*0154*/ 	.word	0x00000680
        /*0158*/ 	.word	0x000000ff
        /*015c*/ 	.word	0x00000040
        /*0160*/ 	.short	0x0100
        /*0162*/ 	.byte	0x04
	.zero		1


	//   ....[4]....
        /*0164*/ 	.word	0x00000690
        /*0168*/ 	.word	0x000000ff
        /*016c*/ 	.word	0x00000010
        /*0170*/ 	.short	0x0100
        /*0172*/ 	.byte	0x04
	.zero		1


	//   ....[5]....
        /*0174*/ 	.word	0x000006a0
        /*0178*/ 	.word	0x000000ff
        /*017c*/ 	.word	0x00000048
        /*0180*/ 	.short	0x0100
        /*0182*/ 	.byte	0x04
	.zero		1


	//   ....[6]....
        /*0184*/ 	.word	0x000006b0
        /*0188*/ 	.word	0x000000ff
        /*018c*/ 	.word	0x00000018
        /*0190*/ 	.short	0x0100
        /*0192*/ 	.byte	0x04
	.zero		1


	//   ....[7]....
        /*0194*/ 	.word	0x000006c0
        /*0198*/ 	.word	0x000000ff
        /*019c*/ 	.word	0x00000050
        /*01a0*/ 	.short	0x0100
        /*01a2*/ 	.byte	0x04
	.zero		1


	//   ....[8]....
        /*01a4*/ 	.word	0x000006d0
        /*01a8*/ 	.word	0x000000ff
        /*01ac*/ 	.word	0x00000020
        /*01b0*/ 	.short	0x0100
        /*01b2*/ 	.byte	0x04
	.zero		1


	//   ....[9]....
        /*01b4*/ 	.word	0x000006e0
        /*01b8*/ 	.word	0x000000ff
        /*01bc*/ 	.word	0x00000058
        /*01c0*/ 	.short	0x0100
        /*01c2*/ 	.byte	0x04
	.zero		1


	//   ....[10]....
        /*01c4*/ 	.word	0x000006f0
        /*01c8*/ 	.word	0x000000ff
        /*01cc*/ 	.word	0x00000028
        /*01d0*/ 	.short	0x0100
        /*01d2*/ 	.byte	0x04
	.zero		1


	//   ....[11]....
        /*01d4*/ 	.word	0x00000700
        /*01d8*/ 	.word	0x000000ff
        /*01dc*/ 	.word	0x00000060
        /*01e0*/ 	.short	0x0100
        /*01e2*/ 	.byte	0x04
	.zero		1


	//   ....[12]....
        /*01e4*/ 	.word	0x00000710
        /*01e8*/ 	.word	0x000000ff
        /*01ec*/ 	.word	0x00000030
        /*01f0*/ 	.short	0x0100
        /*01f2*/ 	.byte	0x04
	.zero		1


	//   ....[13]....
        /*01f4*/ 	.word	0x00000720
        /*01f8*/ 	.word	0x000000ff
        /*01fc*/ 	.word	0x00000068
        /*0200*/ 	.short	0x0100
        /*0202*/ 	.byte	0x04
	.zero		1


	//   ....[14]....
        /*0204*/ 	.word	0x00000840
        /*0208*/ 	.word	0x000000ff
        /*020c*/ 	.word	0x00000070
        /*0210*/ 	.short	0x0100
        /*0212*/ 	.byte	0x04
	.zero		1


	//   ....[15]....
        /*0214*/ 	.word	0x00000850
        /*0218*/ 	.word	0x000000ff
        /*021c*/ 	.word	0x00000090
        /*0220*/ 	.short	0x0100
        /*0222*/ 	.byte	0x04
	.zero		1


	//   ....[16]....
        /*0224*/ 	.word	0x00000860
        /*0228*/ 	.word	0x000000ff
        /*022c*/ 	.word	0x00000078
        /*0230*/ 	.short	0x0100
        /*0232*/ 	.byte	0x04
	.zero		1


	//   ....[17]....
        /*0234*/ 	.word	0x00000870
        /*0238*/ 	.word	0x000000ff
        /*023c*/ 	.word	0x00000098
        /*0240*/ 	.short	0x0100
        /*0242*/ 	.byte	0x04
	.zero		1


	//   ....[18]....
        /*0244*/ 	.word	0x00000880
        /*0248*/ 	.word	0x000000ff
        /*024c*/ 	.word	0x00000080
        /*0250*/ 	.short	0x0100
        /*0252*/ 	.byte	0x04
	.zero		1


	//   ....[19]....
        /*0254*/ 	.word	0x00000890
        /*0258*/ 	.word	0x000000ff
        /*025c*/ 	.word	0x000000a0
        /*0260*/ 	.short	0x0100
        /*0262*/ 	.byte	0x04
	.zero		1


	//   ....[20]....
        /*0264*/ 	.word	0x000008a0
        /*0268*/ 	.word	0x000000ff
        /*026c*/ 	.word	0x00000088
        /*0270*/ 	.short	0x0100
        /*0272*/ 	.byte	0x04
	.zero		1


	//   ....[21]....
        /*0274*/ 	.word	0x000008b0
        /*0278*/ 	.word	0x000000ff
        /*027c*/ 	.word	0x000000a8
        /*0280*/ 	.short	0x0100
        /*0282*/ 	.byte	0x04
	.zero		1


	//   ....[22]....
        /*0284*/ 	.word	0x00000990
        /*0288*/ 	.word	0x000000ff
        /*028c*/ 	.word	0x000000b0
        /*0290*/ 	.short	0x0100
        /*0292*/ 	.byte	0x06
	.zero		1


	//   ....[23]....
        /*0294*/ 	.word	0x000009a0
        /*0298*/ 	.word	0x000000ff
        /*029c*/ 	.word	0x000000b8
        /*02a0*/ 	.short	0x0100
        /*02a2*/ 	.byte	0x06
	.zero		1


	//   ....[24]....
        /*02a4*/ 	.word	0x00000ad0
        /*02a8*/ 	.word	0x000000ff
        /*02ac*/ 	.word	0x000000c0
        /*02b0*/ 	.short	0x0100
        /*02b2*/ 	.byte	0x06
	.zero		1


	//   ....[25]....
        /*02b4*/ 	.word	0x00000ae0
        /*02b8*/ 	.word	0x000000ff
        /*02bc*/ 	.word	0x000000d0
        /*02c0*/ 	.short	0x0100
        /*02c2*/ 	.byte	0x06
	.zero		1


	//   ....[26]....
        /*02c4*/ 	.word	0x00000af0
        /*02c8*/ 	.word	0x000000ff
        /*02cc*/ 	.word	0x000000c8
        /*02d0*/ 	.short	0x0100
        /*02d2*/ 	.byte	0x06
	.zero		1


	//   ....[27]....
        /*02d4*/ 	.word	0x00000b00
        /*02d8*/ 	.word	0x000000ff
        /*02dc*/ 	.word	0x000000d8
        /*02e0*/ 	.short	0x0100
        /*02e2*/ 	.byte	0x06
	.zero		1


	//   ....[28]....
        /*02e4*/ 	.word	0x00000c20
        /*02e8*/ 	.word	0x000000ff
        /*02ec*/ 	.word	0x000000e0
        /*02f0*/ 	.short	0x0100
        /*02f2*/ 	.byte	0x04
	.zero		1


	//   ....[29]....
        /*02f4*/ 	.word	0x00000c30
        /*02f8*/ 	.word	0x000000ff
        /*02fc*/ 	.word	0x00000100
        /*0300*/ 	.short	0x0100
        /*0302*/ 	.byte	0x04
	.zero		1


	//   ....[30]....
        /*0304*/ 	.word	0x00000c40
        /*0308*/ 	.word	0x000000ff
        /*030c*/ 	.word	0x000000e8
        /*0310*/ 	.short	0x0100
        /*0312*/ 	.byte	0x04
	.zero		1


	//   ....[31]....
        /*0314*/ 	.word	0x00000c50
        /*0318*/ 	.word	0x000000ff
        /*031c*/ 	.word	0x00000108
        /*0320*/ 	.short	0x0100
        /*0322*/ 	.byte	0x04
	.zero		1


	//   ....[32]....
        /*0324*/ 	.word	0x00000c60
        /*0328*/ 	.word	0x000000ff
        /*032c*/ 	.word	0x000000f0
        /*0330*/ 	.short	0x0100
        /*0332*/ 	.byte	0x04
	.zero		1


	//   ....[33]....
        /*0334*/ 	.word	0x00000c70
        /*0338*/ 	.word	0x000000ff
        /*033c*/ 	.word	0x00000110
        /*0340*/ 	.short	0x0100
        /*0342*/ 	.byte	0x04
	.zero		1


	//   ....[34]....
        /*0344*/ 	.word	0x00000c80
        /*0348*/ 	.word	0x000000ff
        /*034c*/ 	.word	0x000000f8
        /*0350*/ 	.short	0x0100
        /*0352*/ 	.byte	0x04
	.zero		1


	//   ....[35]....
        /*0354*/ 	.word	0x00000c90
        /*0358*/ 	.word	0x000000ff
        /*035c*/ 	.word	0x00000118
        /*0360*/ 	.short	0x0100
        /*0362*/ 	.byte	0x04
	.zero		1


	//   ....[36]....
        /*0364*/ 	.word	0x00000d80
        /*0368*/ 	.word	0x000000ff
        /*036c*/ 	.word	0x00000120
        /*0370*/ 	.short	0x0100
        /*0372*/ 	.byte	0x04
	.zero		1


	//   ....[37]....
        /*0374*/ 	.word	0x00000d90
        /*0378*/ 	.word	0x000000ff
        /*037c*/ 	.word	0x00000130
        /*0380*/ 	.short	0x0100
        /*0382*/ 	.byte	0x04
	.zero		1


	//   ....[38]....
        /*0384*/ 	.word	0x00000da0
        /*0388*/ 	.word	0x000000ff
        /*038c*/ 	.word	0x00000128
        /*0390*/ 	.short	0x0100
        /*0392*/ 	.byte	0x04
	.zero		1


	//   ....[39]....
        /*0394*/ 	.word	0x00000db0
        /*0398*/ 	.word	0x000000ff
        /*039c*/ 	.word	0x00000138
        /*03a0*/ 	.short	0x0100
        /*03a2*/ 	.byte	0x04
	.zero		1


	//   ....[40]....
        /*03a4*/ 	.word	0x00000eb0
        /*03a8*/ 	.word	0x000000ff
        /*03ac*/ 	.word	0x00000140
        /*03b0*/ 	.short	0x0100
        /*03b2*/ 	.byte	0x06
	.zero		1


	//   ....[41]....
        /*03b4*/ 	.word	0x00001ad0
        /*03b8*/ 	.word	0x00000000
        /*03bc*/ 	.word	0x00000130
        /*03c0*/ 	.short	0x010a
        /*03c2*/ 	.byte	0xff
	.zero		1


	//   ....[42]....
        /*03c4*/ 	.word	0x00001b00
        /*03c8*/ 	.word	0x00000000
        /*03cc*/ 	.word	0x00000120
        /*03d0*/ 	.short	0x0101
        /*03d2*/ 	.byte	0xff
	.zero		1


	//   ....[43]....
        /*03d4*/ 	.word	0x00001bc0
        /*03d8*/ 	.word	0x000000ff
        /*03dc*/ 	.word	0x00000038
        /*03e0*/ 	.short	0x010a
        /*03e2*/ 	.byte	0x04
	.zero		1


	//   ....[44]....
        /*03e4*/ 	.word	0x00001c80
        /*03e8*/ 	.word	0x000000ff
        /*03ec*/ 	.word	0x00000038
        /*03f0*/ 	.short	0x010a
        /*03f2*/ 	.byte	0x21
	.zero		1


	//   ....[45]....
        /*03f4*/ 	.word	0x00001e50
        /*03f8*/ 	.word	0x000000ff
        /*03fc*/ 	.word	0x00000038
        /*0400*/ 	.short	0x010a
        /*0402*/ 	.byte	0x07
	.zero		1


	//   ....[46]....
        /*0404*/ 	.word	0x00001f50
        /*0408*/ 	.word	0x000000ff
        /*040c*/ 	.word	0x000000b8
        /*0410*/ 	.short	0x0101
        /*0412*/ 	.byte	0x06
	.zero		1


	//   ....[47]....
        /*0414*/ 	.word	0x00001f70
        /*0418*/ 	.word	0x000000ff
        /*041c*/ 	.word	0x00000038
        /*0420*/ 	.short	0x010a
        /*0422*/ 	.byte	0x04
	.zero		1


	//   ....[48]....
        /*0424*/ 	.word	0x00001ff0
        /*0428*/ 	.word	0x000000ff
        /*042c*/ 	.word	0x00000038
        /*0430*/ 	.short	0x010a
        /*0432*/ 	.byte	0x11
	.zero		1


	//   ....[49]....
        /*0434*/ 	.word	0x00002180
        /*0438*/ 	.word	0x000000ff
        /*043c*/ 	.word	0x00000038
        /*0440*/ 	.short	0x010a
        /*0442*/ 	.byte	0x08
	.zero		1


	//   ....[50]....
        /*0444*/ 	.word	0x000022f0
        /*0448*/ 	.word	0x00000003
        /*044c*/ 	.word	0x000000c0
        /*0450*/ 	.short	0x010a
        /*0452*/ 	.byte	0xff
	.zero		1


	//   ....[51]....
        /*0454*/ 	.word	0x00002440
        /*0458*/ 	.word	0x00000000
        /*045c*/ 	.word	0x00000000
        /*0460*/ 	.short	0x0101
        /*0462*/ 	.byte	0xff
	.zero		1


	//   ....[52]....
        /*0464*/ 	.word	0x000029f0
        /*0468*/ 	.word	0x000000ff
        /*046c*/ 	.word	0x00000000
        /*0470*/ 	.short	0x010a
        /*0472*/ 	.byte	0x04
	.zero		1


	//   ....[53]....
        /*0474*/ 	.word	0x00002a80
        /*0478*/ 	.word	0x000000ff
        /*047c*/ 	.word	0x00000000
        /*0480*/ 	.short	0x010a
        /*0482*/ 	.byte	0x05
	.zero		1


	//   ....[54]....
        /*0484*/ 	.word	0x00002b10
        /*0488*/ 	.word	0x000000ff
        /*048c*/ 	.word	0x00000000
        /*0490*/ 	.short	0x010a
        /*0492*/ 	.byte	0x05
	.zero		1


	//   ....[55]....
        /*0494*/ 	.word	0x00002ba0
        /*0498*/ 	.word	0x000000ff
        /*049c*/ 	.word	0x00000000
        /*04a0*/ 	.short	0x010a
        /*04a2*/ 	.byte	0x05
	.zero		1


	//   ....[56]....
        /*04a4*/ 	.word	0x00002c30
        /*04a8*/ 	.word	0x000000ff
        /*04ac*/ 	.word	0x00000000
        /*04b0*/ 	.short	0x010a
        /*04b2*/ 	.byte	0x05
	.zero		1


	//   ....[57]....
        /*04b4*/ 	.word	0x00002cc0
        /*04b8*/ 	.word	0x000000ff
        /*04bc*/ 	.word	0x00000000
        /*04c0*/ 	.short	0x010a
        /*04c2*/ 	.byte	0x05
	.zero		1


	//   ....[58]....
        /*04c4*/ 	.word	0x00002d60
        /*04c8*/ 	.word	0x00000000
        /*04cc*/ 	.word	0x00000000
        /*04d0*/ 	.short	0x010a
        /*04d2*/ 	.byte	0xff
	.zero		1


	//   ....[59]....
        /*04d4*/ 	.word	0x00002e80
        /*04d8*/ 	.word	0x00000002
        /*04dc*/ 	.word	0x00000120
        /*04e0*/ 	.short	0x010a
        /*04e2*/ 	.byte	0xff
	.zero		1


	//   ....[60]....
        /*04e4*/ 	.word	0x00002ef0
        /*04e8*/ 	.word	0x00000002
        /*04ec*/ 	.word	0x00000000
        /*04f0*/ 	.short	0x0101
        /*04f2*/ 	.byte	0xff
	.zero		1


	//   ....[61]....
        /*04f4*/ 	.word	0x00002f10
        /*04f8*/ 	.word	0x000000ff
        /*04fc*/ 	.word	0x000000d0
        /*0500*/ 	.short	0x010a
        /*0502*/ 	.byte	0x04
	.zero		1


	//   ....[62]....
        /*0504*/ 	.word	0x00003030
        /*0508*/ 	.word	0x00000002
        /*050c*/ 	.word	0x000000c0
        /*0510*/ 	.short	0x010a
        /*0512*/ 	.byte	0xff
	.zero		1


	//   ....[63]....
        /*0514*/ 	.word	0x00003130
        /*0518*/ 	.word	0x00000002
        /*051c*/ 	.word	0x00000000
        /*0520*/ 	.short	0x0101
        /*0522*/ 	.byte	0xff
	.zero		1


	//   ....[64]....
        /*0524*/ 	.word	0x000031c0
        /*0528*/ 	.word	0x000000ff
        /*052c*/ 	.word	0x000000d0
        /*0530*/ 	.short	0x0106
        /*0532*/ 	.byte	0x04
	.zero		1


	//   ....[65]....
        /*0534*/ 	.word	0x000031e0
        /*0538*/ 	.word	0x000000ff
        /*053c*/ 	.word	0x000000d0
        /*0540*/ 	.short	0x010a
        /*0542*/ 	.byte	0x04
	.zero		1


	//   ....[66]....
        /*0544*/ 	.word	0x00003270
        /*0548*/ 	.word	0x000000ff
        /*054c*/ 	.word	0x000000d0
        /*0550*/ 	.short	0x0106
        /*0552*/ 	.byte	0x07
	.zero		1


	//   ....[67]....
        /*0554*/ 	.word	0x000032b0
        /*0558*/ 	.word	0x00000000
        /*055c*/ 	.word	0x000000d0
        /*0560*/ 	.short	0x010a
        /*0562*/ 	.byte	0xff
	.zero		1


	//   ....[68]....
        /*0564*/ 	.word	0x000034f0
        /*0568*/ 	.word	0x000000ff
        /*056c*/ 	.word	0x00000008
        /*0570*/ 	.short	0x010a
        /*0572*/ 	.byte	0x05
	.zero		1


	//   ....[69]....
        /*0574*/ 	.word	0x00003510
        /*0578*/ 	.word	0x000000ff
        /*057c*/ 	.word	0x00000008
        /*0580*/ 	.short	0x010a
        /*0582*/ 	.byte	0x05
	.zero		1


	//   ....[70]....
        /*0584*/ 	.word	0x000036a0
        /*0588*/ 	.word	0x000000ff
        /*058c*/ 	.word	0x00000008
        /*0590*/ 	.short	0x010a
        /*0592*/ 	.byte	0x05
	.zero		1


	//   ....[71]....
        /*0594*/ 	.word	0x000036c0
        /*0598*/ 	.word	0x000000ff
        /*059c*/ 	.word	0x00000008
        /*05a0*/ 	.short	0x010a
        /*05a2*/ 	.byte	0x05
	.zero		1


	//   ....[72]....
        /*05a4*/ 	.word	0x00003780
        /*05a8*/ 	.word	0x000000ff
        /*05ac*/ 	.word	0x00000000
        /*05b0*/ 	.short	0x0101
        /*05b2*/ 	.byte	0x04
	.zero		1


	//   ....[73]....
        /*05b4*/ 	.word	0x00003ab0
        /*05b8*/ 	.word	0x00000000
        /*05bc*/ 	.word	0x000000c0
        /*05c0*/ 	.short	0x010a
        /*05c2*/ 	.byte	0xff
	.zero		1


	//   ....[74]....
        /*05c4*/ 	.word	0x00003b70
        /*05c8*/ 	.word	0x00000000
        /*05cc*/ 	.word	0x00000000
        /*05d0*/ 	.short	0x0101
        /*05d2*/ 	.byte	0xff
	.zero		1


	//   ....[75]....
        /*05d4*/ 	.word	0x00003c30
        /*05d8*/ 	.word	0x000000ff
        /*05dc*/ 	.word	0x00000000
        /*05e0*/ 	.short	0x010a
        /*05e2*/ 	.byte	0x04
	.zero		1


	//   ....[76]....
        /*05e4*/ 	.word	0x00003c40
        /*05e8*/ 	.word	0x000000ff
        /*05ec*/ 	.word	0x00000100
        /*05f0*/ 	.short	0x010a
        /*05f2*/ 	.byte	0x1f
	.zero		1


	//   ....[77]....
        /*05f4*/ 	.word	0x00003cf0
        /*05f8*/ 	.word	0x000000ff
        /*05fc*/ 	.word	0x00000000
        /*0600*/ 	.short	0x010a
        /*0602*/ 	.byte	0x05
	.zero		1


	//   ....[78]....
        /*0604*/ 	.word	0x00003e20
        /*0608*/ 	.word	0x000000ff
        /*060c*/ 	.word	0x00000000
        /*0610*/ 	.short	0x010a
        /*0612*/ 	.byte	0x04
	.zero		1


	//   ....[79]....
        /*0614*/ 	.word	0x00004120
        /*0618*/ 	.word	0x000000ff
        /*061c*/ 	.word	0x00000000
        /*0620*/ 	.short	0x010a
        /*0622*/ 	.byte	0x04
	.zero		1


	//   ....[80]....
        /*0624*/ 	.word	0x000041b0
        /*0628*/ 	.word	0x000000ff
        /*062c*/ 	.word	0x00000000
        /*0630*/ 	.short	0x010a
        /*0632*/ 	.byte	0x05
	.zero		1


	//   ....[81]....
        /*0634*/ 	.word	0x00004240
        /*0638*/ 	.word	0x000000ff
        /*063c*/ 	.word	0x00000000
        /*0640*/ 	.short	0x010a
        /*0642*/ 	.byte	0x05
	.zero		1


	//   ....[82]....
        /*0644*/ 	.word	0x000042e0
        /*0648*/ 	.word	0x00000000
        /*064c*/ 	.word	0x00000000
        /*0650*/ 	.short	0x010a
        /*0652*/ 	.byte	0xff
	.zero		1


	//   ....[83]....
        /*0654*/ 	.word	0x00004320
        /*0658*/ 	.word	0x00000000
        /*065c*/ 	.word	0x00000000
        /*0660*/ 	.short	0x010a
        /*0662*/ 	.byte	0xff
	.zero		1


	//   ....[84]....
        /*0664*/ 	.word	0x00004390
        /*0668*/ 	.word	0x000000ff
        /*066c*/ 	.word	0x00000000
        /*0670*/ 	.short	0x0101
        /*0672*/ 	.byte	0x04
	.zero		1


	//   ....[85]....
        /*0674*/ 	.word	0x000043d0
        /*0678*/ 	.word	0x000000ff
        /*067c*/ 	.word	0x00000140
        /*0680*/ 	.short	0x010a
        /*0682*/ 	.byte	0x1a
	.zero		1


	//   ....[86]....
        /*0684*/ 	.word	0x00004420
        /*0688*/ 	.word	0x000000ff
        /*068c*/ 	.word	0x00000000
        /*0690*/ 	.short	0x0101
        /*0692*/ 	.byte	0x04
	.zero		1


	//   ....[87]....
        /*0694*/ 	.word	0x00004900
        /*0698*/ 	.word	0x00000008
        /*069c*/ 	.word	0x000000c0
        /*06a0*/ 	.short	0x010a
        /*06a2*/ 	.byte	0xff
	.zero		1


	//   ....[88]....
        /*06a4*/ 	.word	0x00004a70
        /*06a8*/ 	.word	0x00000000
        /*06ac*/ 	.word	0x00000000
        /*06b0*/ 	.short	0x0101
        /*06b2*/ 	.byte	0xff
	.zero		1


	//   ....[89]....
        /*06b4*/ 	.word	0x00004f50
        /*06b8*/ 	.word	0x000000ff
        /*06bc*/ 	.word	0x000000b8
        /*06c0*/ 	.short	0x010a
        /*06c2*/ 	.byte	0x15
	.zero		1


	//   ....[90]....
        /*06c4*/ 	.word	0x000050e0
        /*06c8*/ 	.word	0x000000ff
        /*06cc*/ 	.word	0x00000090
        /*06d0*/ 	.short	0x010a
        /*06d2*/ 	.byte	0x15
	.zero		1


	//   ....[91]....
        /*06d4*/ 	.word	0x000052b0
        /*06d8*/ 	.word	0x000000ff
        /*06dc*/ 	.word	0x00000070
        /*06e0*/ 	.short	0x010b
        /*06e2*/ 	.byte	0x15
	.zero		1


	//   ....[92]....
        /*06e4*/ 	.word	0x000052d0
        /*06e8*/ 	.word	0x000000ff
        /*06ec*/ 	.word	0x00000000
        /*06f0*/ 	.short	0x0101
        /*06f2*/ 	.byte	0x04
	.zero		1


	//   ....[93]....
        /*06f4*/ 	.word	0x000052e0
        /*06f8*/ 	.word	0x000000ff
        /*06fc*/ 	.word	0x00000098
        /*0700*/ 	.short	0x010a
        /*0702*/ 	.byte	0x15
	.zero		1


	//   ....[94]....
        /*0704*/ 	.word	0x00005490
        /*0708*/ 	.word	0x000000ff
        /*070c*/ 	.word	0x00000078
        /*0710*/ 	.short	0x010b
        /*0712*/ 	.byte	0x15
	.zero		1


	//   ....[95]....
        /*0714*/ 	.word	0x000054b0
        /*0718*/ 	.word	0x000000ff
        /*071c*/ 	.word	0x00000000
        /*0720*/ 	.short	0x0101
        /*0722*/ 	.byte	0x04
	.zero		1


	//   ....[96]....
        /*0724*/ 	.word	0x000054c0
        /*0728*/ 	.word	0x000000ff
        /*072c*/ 	.word	0x000000a0
        /*0730*/ 	.short	0x010a
        /*0732*/ 	.byte	0x15
	.zero		1


	//   ....[97]....
        /*0734*/ 	.word	0x00005690
        /*0738*/ 	.word	0x000000ff
        /*073c*/ 	.word	0x00000080
        /*0740*/ 	.short	0x010b
        /*0742*/ 	.byte	0x15
	.zero		1


	//   ....[98]....
        /*0744*/ 	.word	0x000056b0
        /*0748*/ 	.word	0x000000ff
        /*074c*/ 	.word	0x00000000
        /*0750*/ 	.short	0x0101
        /*0752*/ 	.byte	0x04
	.zero		1


	//   ....[99]....
        /*0754*/ 	.word	0x000056c0
        /*0758*/ 	.word	0x000000ff
        /*075c*/ 	.word	0x000000a8
        /*0760*/ 	.short	0x010a
        /*0762*/ 	.byte	0x15
	.zero		1


	//   ....[100]....
        /*0764*/ 	.word	0x00005910
        /*0768*/ 	.word	0x000000ff
        /*076c*/ 	.word	0x00000088
        /*0770*/ 	.short	0x010b
        /*0772*/ 	.byte	0x15
	.zero		1


	//   ....[101]....
        /*0774*/ 	.word	0x00005920
        /*0778*/ 	.word	0x000000ff
        /*077c*/ 	.word	0x00000000
        /*0780*/ 	.short	0x0101
        /*0782*/ 	.byte	0x34
	.zero		1


	//   ....[102]....
        /*0784*/ 	.word	0x00005950
        /*0788*/ 	.word	0x000000ff
        /*078c*/ 	.word	0x00000090
        /*0790*/ 	.short	0x010a
        /*0792*/ 	.byte	0x15
	.zero		1


	//   ....[103]....
        /*0794*/ 	.word	0x00005970
        /*0798*/ 	.word	0x000000ff
        /*079c*/ 	.word	0x00000098
        /*07a0*/ 	.short	0x010a
        /*07a2*/ 	.byte	0x15
	.zero		1


	//   ....[104]....
        /*07a4*/ 	.word	0x00005990
        /*07a8*/ 	.word	0x000000ff
        /*07ac*/ 	.word	0x000000a0
        /*07b0*/ 	.short	0x010a
        /*07b2*/ 	.byte	0x15
	.zero		1


	//   ....[105]....
        /*07b4*/ 	.word	0x000059d0
        /*07b8*/ 	.word	0x00000000
        /*07bc*/ 	.word	0x000000a8
        /*07c0*/ 	.short	0x010a
        /*07c2*/ 	.byte	0xff
	.zero		1


	//   ....[106]....
        /*07c4*/ 	.word	0x00005d10
        /*07c8*/ 	.word	0x00000003
        /*07cc*/ 	.word	0x000000c0
        /*07d0*/ 	.short	0x010a
        /*07d2*/ 	.byte	0xff
	.zero		1


	//   ....[107]....
        /*07d4*/ 	.word	0x00005e90
        /*07d8*/ 	.word	0x00000000
        /*07dc*/ 	.word	0x00000000
        /*07e0*/ 	.short	0x0101
        /*07e2*/ 	.byte	0xff
	.zero		1


	//   ....[108]....
        /*07e4*/ 	.word	0x000069d0
        /*07e8*/ 	.word	0x000000ff
        /*07ec*/ 	.word	0x00000070
        /*07f0*/ 	.short	0x010a
        /*07f2*/ 	.byte	0x2b
	.zero		1


	//   ....[109]....
        /*07f4*/ 	.word	0x00006a10
        /*07f8*/ 	.word	0x00000035
        /*07fc*/ 	.word	0x000000e0
        /*0800*/ 	.short	0x010a
        /*0802*/ 	.byte	0xff
	.zero		1


	//   ....[110]....
        /*0804*/ 	.word	0x00006b20
        /*0808*/ 	.word	0x000000ff
        /*080c*/ 	.word	0x00000070
        /*0810*/ 	.short	0x010a
        /*0812*/ 	.byte	0x2b
	.zero		1


	//   ....[111]....
        /*0814*/ 	.word	0x00006bf0
        /*0818*/ 	.word	0x00000035
        /*081c*/ 	.word	0x000000e0
        /*0820*/ 	.short	0x010a
        /*0822*/ 	.byte	0xff
	.zero		1


	//   ....[112]....
        /*0824*/ 	.word	0x000073b0
        /*0828*/ 	.word	0x00000000
        /*082c*/ 	.word	0x00000000
        /*0830*/ 	.short	0x0101
        /*0832*/ 	.byte	0xff
	.zero		1


	//   ....[113]....
        /*0834*/ 	.word	0x000073c0
        /*0838*/ 	.word	0x00000002
        /*083c*/ 	.word	0x00000070
        /*0840*/ 	.short	0x010a
        /*0842*/ 	.byte	0xff
	.zero		1


	//   ....[114]....
        /*0844*/ 	.word	0x00007480
        /*0848*/ 	.word	0x00000002
        /*084c*/ 	.word	0x00000070
        /*0850*/ 	.short	0x010a
        /*0852*/ 	.byte	0xff
	.zero		1


	//   ....[115]....
        /*0854*/ 	.word	0x00007c80
        /*0858*/ 	.word	0x00000000
        /*085c*/ 	.word	0x00000000
        /*0860*/ 	.short	0x0101
        /*0862*/ 	.byte	0xff
	.zero		1


	//   ....[116]....
        /*0864*/ 	.word	0x00007ca0
        /*0868*/ 	.word	0x00000002
        /*086c*/ 	.word	0x00000070
        /*0870*/ 	.short	0x010a
        /*0872*/ 	.byte	0xff
	.zero		1


	//   ....[117]....
        /*0874*/ 	.word	0x00007d50
        /*0878*/ 	.word	0x00000002
        /*087c*/ 	.word	0x00000070
        /*0880*/ 	.short	0x010a
        /*0882*/ 	.byte	0xff
	.zero		1


	//   ....[118]....
        /*0884*/ 	.word	0x00008550
        /*0888*/ 	.word	0x00000000
        /*088c*/ 	.word	0x00000000
        /*0890*/ 	.short	0x0101
        /*0892*/ 	.byte	0xff
	.zero		1


	//   ....[119]....
        /*0894*/ 	.word	0x00008570
        /*0898*/ 	.word	0x00000003
        /*089c*/ 	.word	0x00000070
        /*08a0*/ 	.short	0x010a
        /*08a2*/ 	.byte	0xff
	.zero		1


	//   ....[120]....
        /*08a4*/ 	.word	0x00008620
        /*08a8*/ 	.word	0x00000003
        /*08ac*/ 	.word	0x00000070
        /*08b0*/ 	.short	0x010a
        /*08b2*/ 	.byte	0xff
	.zero		1


	//   ....[121]....
        /*08b4*/ 	.word	0x000088d0
        /*08b8*/ 	.word	0x00000035
        /*08bc*/ 	.word	0x00000000
        /*08c0*/ 	.short	0x0101
        /*08c2*/ 	.byte	0xff
	.zero		1


	//   ....[122]....
        /*08c4*/ 	.word	0x00008e70
        /*08c8*/ 	.word	0x00000000
        /*08cc*/ 	.word	0x00000000
        /*08d0*/ 	.short	0x0101
        /*08d2*/ 	.byte	0xff
	.zero		1


	//   ....[123]....
        /*08d4*/ 	.word	0x00009100
        /*08d8*/ 	.word	0x000000ff
        /*08dc*/ 	.word	0x00000000
        /*08e0*/ 	.short	0x0101
        /*08e2*/ 	.byte	0x04
	.zero		1


	//   ....[124]....
        /*08e4*/ 	.word	0x00009120
        /*08e8*/ 	.word	0x00000000
        /*08ec*/ 	.word	0x00000130
        /*08f0*/ 	.short	0x010a
        /*08f2*/ 	.byte	0xff
	.zero		1


	//   ....[125]....
        /*08f4*/ 	.word	0x00009180
        /*08f8*/ 	.word	0x00000000
        /*08fc*/ 	.word	0x00000038
        /*0900*/ 	.short	0x010a
        /*0902*/ 	.byte	0xff
	.zero		1


	//   ....[126]....
        /*0904*/ 	.word	0x000091e0
        /*0908*/ 	.word	0x00000000
        /*090c*/ 	.word	0x00000038
        /*0910*/ 	.short	0x010a
        /*0912*/ 	.byte	0xff
	.zero		1


	//   ....[127]....
        /*0914*/ 	.word	0x00009230
        /*0918*/ 	.word	0x00000003
        /*091c*/ 	.word	0x000000c0
        /*0920*/ 	.short	0x010a
        /*0922*/ 	.byte	0xff
	.zero		1


	//   ....[128]....
        /*0924*/ 	.word	0x00009290
        /*0928*/ 	.word	0x00000000
        /*092c*/ 	.word	0x00000000
        /*0930*/ 	.short	0x010a
        /*0932*/ 	.byte	0xff
	.zero		1


	//   ....[129]....
        /*0934*/ 	.word	0x000092f0
        /*0938*/ 	.word	0x00000000
        /*093c*/ 	.word	0x00000000
        /*0940*/ 	.short	0x010a
        /*0942*/ 	.byte	0xff
	.zero		1


	//   ....[130]....
        /*0944*/ 	.word	0x00009350
        /*0948*/ 	.word	0x00000000
        /*094c*/ 	.word	0x00000000
        /*0950*/ 	.short	0x010a
        /*0952*/ 	.byte	0xff
	.zero		1


	//   ....[131]....
        /*0954*/ 	.word	0x000093b0
        /*0958*/ 	.word	0x00000000
        /*095c*/ 	.word	0x00000000
        /*0960*/ 	.short	0x010a
        /*0962*/ 	.byte	0xff
	.zero		1


	//   ....[132]....
        /*0964*/ 	.word	0x00009410
        /*0968*/ 	.word	0x00000000
        /*096c*/ 	.word	0x00000000
        /*0970*/ 	.short	0x010a
        /*0972*/ 	.byte	0xff
	.zero		1


	//   ....[133]....
        /*0974*/ 	.word	0x00009470
        /*0978*/ 	.word	0x00000000
        /*097c*/ 	.word	0x00000000
        /*0980*/ 	.short	0x010a
        /*0982*/ 	.byte	0xff
	.zero		1


	//   ....[134]....
        /*0984*/ 	.word	0x000094c0
        /*0988*/ 	.word	0x00000002
        /*098c*/ 	.word	0x00000120
        /*0990*/ 	.short	0x010a
        /*0992*/ 	.byte	0xff
	.zero		1


	//   ....[135]....
        /*0994*/ 	.word	0x00009520
        /*0998*/ 	.word	0x00000002
        /*099c*/ 	.word	0x000000d0
        /*09a0*/ 	.short	0x010a
        /*09a2*/ 	.byte	0xff
	.zero		1


	//   ....[136]....
        /*09a4*/ 	.word	0x00009570
        /*09a8*/ 	.word	0x00000002
        /*09ac*/ 	.word	0x000000c0
        /*09b0*/ 	.short	0x010a
        /*09b2*/ 	.byte	0xff
	.zero		1


	//   ....[137]....
        /*09b4*/ 	.word	0x000095d0
        /*09b8*/ 	.word	0x00000000
        /*09bc*/ 	.word	0x000000d0
        /*09c0*/ 	.short	0x010a
        /*09c2*/ 	.byte	0xff
	.zero		1


	//   ....[138]....
        /*09c4*/ 	.word	0x00009630
        /*09c8*/ 	.word	0x00000005
        /*09cc*/ 	.word	0x00000008
        /*09d0*/ 	.short	0x010a
        /*09d2*/ 	.byte	0xff
	.zero		1


	//   ....[139]....
        /*09d4*/ 	.word	0x00009710
        /*09d8*/ 	.word	0x00000000
        /*09dc*/ 	.word	0x00000008
        /*09e0*/ 	.short	0x010a
        /*09e2*/ 	.byte	0xff
	.zero		1


	//   ....[140]....
        /*09e4*/ 	.word	0x00009760
        /*09e8*/ 	.word	0x00000000
        /*09ec*/ 	.word	0x000000c0
        /*09f0*/ 	.short	0x010a
        /*09f2*/ 	.byte	0xff
	.zero		1


	//   ....[141]....
        /*09f4*/ 	.word	0x000097c0
        /*09f8*/ 	.word	0x00000000
        /*09fc*/ 	.word	0x00000100
        /*0a00*/ 	.short	0x010a
        /*0a02*/ 	.byte	0xff
	.zero		1


	//   ....[142]....
        /*0a04*/ 	.word	0x00009820
        /*0a08*/ 	.word	0x00000000
        /*0a0c*/ 	.word	0x00000000
        /*0a10*/ 	.short	0x010a
        /*0a12*/ 	.byte	0xff
	.zero		1


	//   ....[143]....
        /*0a14*/ 	.word	0x00009880
        /*0a18*/ 	.word	0x00000000
        /*0a1c*/ 	.word	0x00000000
        /*0a20*/ 	.short	0x010a
        /*0a22*/ 	.byte	0xff
	.zero		1


	//   ....[144]....
        /*0a24*/ 	.word	0x000098e0
        /*0a28*/ 	.word	0x00000000
        /*0a2c*/ 	.word	0x00000000
        /*0a30*/ 	.short	0x010a
        /*0a32*/ 	.byte	0xff
	.zero		1


	//   ....[145]....
        /*0a34*/ 	.word	0x00009940
        /*0a38*/ 	.word	0x00000000
        /*0a3c*/ 	.word	0x00000000
        /*0a40*/ 	.short	0x010a
        /*0a42*/ 	.byte	0xff
	.zero		1


	//   ....[146]....
        /*0a44*/ 	.word	0x000099a0
        /*0a48*/ 	.word	0x00000000
        /*0a4c*/ 	.word	0x00000140
        /*0a50*/ 	.short	0x010a
        /*0a52*/ 	.byte	0xff
	.zero		1


	//   ....[147]....
        /*0a54*/ 	.word	0x000099f0
        /*0a58*/ 	.word	0x00000008
        /*0a5c*/ 	.word	0x000000c0
        /*0a60*/ 	.short	0x010a
        /*0a62*/ 	.byte	0xff
	.zero		1


	//   ....[148]....
        /*0a64*/ 	.word	0x00009a50
        /*0a68*/ 	.word	0x00000000
        /*0a6c*/ 	.word	0x000000b8
        /*0a70*/ 	.short	0x010a
        /*0a72*/ 	.byte	0xff
	.zero		1


	//   ....[149]....
        /*0a74*/ 	.word	0x00009ab0
        /*0a78*/ 	.word	0x00000000
        /*0a7c*/ 	.word	0x00000090
        /*0a80*/ 	.short	0x010a
        /*0a82*/ 	.byte	0xff
	.zero		1


	//   ....[150]....
        /*0a84*/ 	.word	0x00009b10
        /*0a88*/ 	.word	0x00000000
        /*0a8c*/ 	.word	0x00000098
        /*0a90*/ 	.short	0x010a
        /*0a92*/ 	.byte	0xff
	.zero		1


	//   ....[151]....
        /*0a94*/ 	.word	0x00009b70
        /*0a98*/ 	.word	0x00000000
        /*0a9c*/ 	.word	0x000000a0
        /*0aa0*/ 	.short	0x010a
        /*0aa2*/ 	.byte	0xff
	.zero		1


	//   ....[152]....
        /*0aa4*/ 	.word	0x00009bd0
        /*0aa8*/ 	.word	0x00000000
        /*0aac*/ 	.word	0x000000a8
        /*0ab0*/ 	.short	0x010a
        /*0ab2*/ 	.byte	0xff
	.zero		1


	//   ....[153]....
        /*0ab4*/ 	.word	0x00009c30
        /*0ab8*/ 	.word	0x00000000
        /*0abc*/ 	.word	0x00000090
        /*0ac0*/ 	.short	0x010a
        /*0ac2*/ 	.byte	0xff
	.zero		1


	//   ....[154]....
        /*0ac4*/ 	.word	0x00009c90
        /*0ac8*/ 	.word	0x00000000
        /*0acc*/ 	.word	0x00000098
        /*0ad0*/ 	.short	0x010a
        /*0ad2*/ 	.byte	0xff
	.zero		1


	//   ....[155]....
        /*0ad4*/ 	.word	0x00009cf0
        /*0ad8*/ 	.word	0x00000000
        /*0adc*/ 	.word	0x000000a0
        /*0ae0*/ 	.short	0x010a
        /*0ae2*/ 	.byte	0xff
	.zero		1


	//   ....[156]....
        /*0ae4*/ 	.word	0x00009d40
        /*0ae8*/ 	.word	0x00000003
        /*0aec*/ 	.word	0x000000c0
        /*0af0*/ 	.short	0x010a
        /*0af2*/ 	.byte	0xff
	.zero		1


	//   ....[157]....
        /*0af4*/ 	.word	0x00009da0
        /*0af8*/ 	.word	0x00000002
        /*0afc*/ 	.word	0x00000070
        /*0b00*/ 	.short	0x010a
        /*0b02*/ 	.byte	0xff
	.zero		1


	//   ....[158]....
        /*0b04*/ 	.word	0x00009df0
        /*0b08*/ 	.word	0x00000035
        /*0b0c*/ 	.word	0x000000e0
        /*0b10*/ 	.short	0x010a
        /*0b12*/ 	.byte	0xff
	.zero		1


	//   ....[159]....
        /*0b14*/ 	.word	0x00009e40
        /*0b18*/ 	.word	0x00000002
        /*0b1c*/ 	.word	0x00000070
        /*0b20*/ 	.short	0x010a
        /*0b22*/ 	.byte	0xff
	.zero		1


	//   ....[160]....
        /*0b24*/ 	.word	0x00009e90
        /*0b28*/ 	.word	0x00000002
        /*0b2c*/ 	.word	0x00000070
        /*0b30*/ 	.short	0x010a
        /*0b32*/ 	.byte	0xff
	.zero		1


	//   ....[161]....
        /*0b34*/ 	.word	0x00009ee0
        /*0b38*/ 	.word	0x00000003
        /*0b3c*/ 	.word	0x00000070
        /*0b40*/ 	.short	0x010a
        /*0b42*/ 	.byte	0xff
	.zero		1


	//----- nvinfo : EIATTR_NUM_MBARRIERS
	.align		4
.L_47:
        /*0b44*/ 	.byte	0x03, 0x38
        /*0b46*/ 	.short	0x0029


	//----- nvinfo : EIATTR_EXIT_INSTR_OFFSETS
	.align		4
        /*0b48*/ 	.byte	0x04, 0x1c
        /*0b4a*/ 	.short	(.L_49 - .L_48)


	//   ....[0]....
.L_48:
        /*0b4c*/ 	.word	0x00002d90


	//   ....[1]....
        /*0b50*/ 	.word	0x00003280


	//   ....[2]....
        /*0b54*/ 	.word	0x000032e0


	//   ....[3]....
        /*0b58*/ 	.word	0x00004650


	//   ....[4]....
        /*0b5c*/ 	.word	0x00005a00


	//   ....[5]....
        /*0b60*/ 	.word	0x00005a40


	//   ....[6]....
        /*0b64*/ 	.word	0x00008ff0


	//   ....[7]....
        /*0b68*/ 	.word	0x00009070


	//   ....[8]....
        /*0b6c*/ 	.word	0x000090a0


	//   ....[9]....
        /*0b70*/ 	.word	0x00009110


	//----- nvinfo : EIATTR_MAX_THREADS
	.align		4
.L_49:
        /*0b74*/ 	.byte	0x04, 0x05
        /*0b76*/ 	.short	(.L_51 - .L_50)
.L_50:
        /*0b78*/ 	.word	0x00000100
        /*0b7c*/ 	.word	0x00000001
        /*0b80*/ 	.word	0x00000001


	//----- nvinfo : EIATTR_CRS_STACK_SIZE
	.align		4
.L_51:
        /*0b84*/ 	.byte	0x04, 0x1e
        /*0b86*/ 	.short	(.L_53 - .L_52)
.L_52:
        /*0b88*/ 	.word	0x00000000


	//----- nvinfo : EIATTR_CBANK_PARAM_SIZE
	.align		4
.L_53:
        /*0b8c*/ 	.byte	0x03, 0x19
        /*0b8e*/ 	.short	0x0800


	//----- nvinfo : EIATTR_PARAM_CBANK
	.align		4
        /*0b90*/ 	.byte	0x04, 0x0a
        /*0b92*/ 	.short	(.L_55 - .L_54)
	.align		4
.L_54:
        /*0b94*/ 	.word	index@(.nv.constant0._ZN7cutlass13device_kernelINS_4gemm6kernel13GemmUniversalIN4cute5tupleIJiiiiEEENS1_10collective13CollectiveMmaINS1_35MainloopSm100TmaUmmaWarpSpecializedILi7ELi2ELi4ENS5_IJNS4_1CILi8EEENSA_ILi1EEESC_EEEEENS5_IJNSA_ILi128EEESF_NSA_ILi64EEEEEENS_6half_tENS5_IJSC_llEEESI_NS5_IJlSC_lEEENS4_8TiledMMAINS4_8MMA_AtomIJNS4_26SM100_MMA_F16BF16_2x1SM_SSISI_SI_fLi128ELi128ELNS4_4UMMA5MajorE1ELSP_0ELNSO_7ScaleInE0ELSQ_0EEEEEENS4_6LayoutINS5_IJSC_SC_SC_EEENS5_IJNSA_ILi0EEESV_SV_EEEEENS5_IJNS4_10UnderscoreESY_SY_EEEEENS4_18SM100_TMA_2SM_LOADENS4_14ComposedLayoutINS4_7SwizzleILi3ELi4ELi3EEENS4_18smem_ptr_flag_bitsILi16EEENST_INS5_IJSG_SB_EEENS5_IJSC_SG_EEEEEEEvNS4_8identityENS4_28SM100_TMA_2SM_LOAD_MULTICASTENS12_IS14_S16_NST_INS5_IJSB_SG_EEENS5_IJSG_SC_EEEEEEEvS1B_EENS_8epilogue10collective18CollectiveEpilogueINS1I_23Sm100TmaWarpSpecializedILi4ELi2ELi16ELb1ELb0EEEJNS5_IJSG_SF_SG_EEENS5_IJNST_ISG_SC_EENST_INS5_IJNSA_ILi16EEENSA_ILi2EEEEEES18_EEEEESI_SK_SI_SK_NS1I_6fusion15FusionCallbacksIS1M_NS1U_17LinearCombinationISI_fSI_fLNS_15FloatRoundStyleE2EEES1N_S1T_JEEENS4_5SM1004TMEM4LOAD26SM100_TMEM_LOAD_32dp32b16xENS4_13SM90_TMA_LOADENS12_INS13_ILi1ELi4ELi3EEES16_NST_INS5_IJSB_S1P_EEENS5_IJS1P_SC_EEEEEEENS4_39AutoVectorizingCopyWithAssumedAlignmentILi128EEENS4_14SM90_TMA_STOREES29_S2B_S2B_EEEvvEEEEvNT_6ParamsE)
        /*0b98*/ 	.short	0x0380
        /*0b9a*/ 	.short	0x0800


	//----- nvinfo : EIATTR_SW_WAR
	.align		4
.L_55:
        /*0b9c*/ 	.byte	0x04, 0x36
        /*0b9e*/ 	.short	(.L_57 - .L_56)
.L_56:
        /*0ba0*/ 	.word	0x00000008
.L_57:


//--------------------- .nv.callgraph             --------------------------
	.section	.nv.callgraph,"",@"SHT_CUDA_CALLGRAPH"
	.align	4
	.sectionentsize	8
	.align		4
        /*0000*/ 	.word	0x00000000
	.align		4
        /*0004*/ 	.word	0xffffffff
	.align		4
        /*0008*/ 	.word	index@(_ZN7cutlass13device_kernelINS_4gemm6kernel13GemmUniversalIN4cute5tupleIJiiiiEEENS1_10collective13CollectiveMmaINS1_35MainloopSm100TmaUmmaWarpSpecializedILi7ELi2ELi4ENS5_IJNS4_1CILi8EEENSA_ILi1EEESC_EEEEENS5_IJNSA_ILi128EEESF_NSA_ILi64EEEEEENS_6half_tENS5_IJSC_llEEESI_NS5_IJlSC_lEEENS4_8TiledMMAINS4_8MMA_AtomIJNS4_26SM100_MMA_F16BF16_2x1SM_SSISI_SI_fLi128ELi128ELNS4_4UMMA5MajorE1ELSP_0ELNSO_7ScaleInE0ELSQ_0EEEEEENS4_6LayoutINS5_IJSC_SC_SC_EEENS5_IJNSA_ILi0EEESV_SV_EEEEENS5_IJNS4_10UnderscoreESY_SY_EEEEENS4_18SM100_TMA_2SM_LOADENS4_14ComposedLayoutINS4_7SwizzleILi3ELi4ELi3EEENS4_18smem_ptr_flag_bitsILi16EEENST_INS5_IJSG_SB_EEENS5_IJSC_SG_EEEEEEEvNS4_8identityENS4_28SM100_TMA_2SM_LOAD_MULTICASTENS12_IS14_S16_NST_INS5_IJSB_SG_EEENS5_IJSG_SC_EEEEEEEvS1B_EENS_8epilogue10collective18CollectiveEpilogueINS1I_23Sm100TmaWarpSpecializedILi4ELi2ELi16ELb1ELb0EEEJNS5_IJSG_SF_SG_EEENS5_IJNST_ISG_SC_EENST_INS5_IJNSA_ILi16EEENSA_ILi2EEEEEES18_EEEEESI_SK_SI_SK_NS1I_6fusion15FusionCallbacksIS1M_NS1U_17LinearCombinationISI_fSI_fLNS_15FloatRoundStyleE2EEES1N_S1T_JEEENS4_5SM1004TMEM4LOAD26SM100_TMEM_LOAD_32dp32b16xENS4_13SM90_TMA_LOADENS12_INS13_ILi1ELi4ELi3EEES16_NST_INS5_IJSB_S1P_EEENS5_IJS1P_SC_EEEEEEENS4_39AutoVectorizingCopyWithAssumedAlignmentILi128EEENS4_14SM90_TMA_STOREES29_S2B_S2B_EEEvvEEEEvNT_6ParamsE)
	.align		4
        /*000c*/ 	.word	index@(__assertfail)
	.align		4
        /*0010*/ 	.word	0x00000000
	.align		4
        /*0014*/ 	.word	0xfffffffe
	.align		4
        /*0018*/ 	.word	0x00000000
	.align		4
        /*001c*/ 	.word	0xfffffffd
	.align		4
        /*0020*/ 	.word	0x00000000
	.align		4
        /*0024*/ 	.word	0xfffffffc


//--------------------- .nv.constant4             --------------------------
	.section	.nv.constant4,"a",@progbits
	.align	8
	.align		8
.nv.constant4:
        /*0000*/ 	.dword	__assertfail
	.align		8
        /*0008*/ 	.dword	__unnamed_1
	.align		8
        /*0010*/ 	.dword	__unnamed_2
	.align		8
        /*0018*/ 	.dword	_ZN40_INTERNAL_98e5ac51_4_k_cu_f2b16294_432794cuda3std3__45__cpo5beginE
	.align		8
        /*0020*/ 	.dword	_ZN40_INTERNAL_98e5ac51_4_k_cu_f2b16294_432794cuda3std3__45__cpo3endE
	.align		8
        /*0028*/ 	.dword	_ZN40_INTERNAL_98e5ac51_4_k_cu_f2b16294_432794cuda3std3__45__cpo6cbeginE
	.align		8
        /*0030*/ 	.dword	_ZN40_INTERNAL_98e5ac51_4_k_cu_f2b16294_432794cuda3std3__45__cpo4cendE
	.align		8
        /*0038*/ 	.dword	_ZN40_INTERNAL_98e5ac51_4_k_cu_f2b16294_432794cuda3std3__442_GLOBAL__N__98e5ac51_4_k_cu_f2b16294_432796ignoreE
	.align		8
        /*0040*/ 	.dword	_ZN40_INTERNAL_98e5ac51_4_k_cu_f2b16294_432794cuda3std3__419piecewise_constructE
	.align		8
        /*0048*/ 	.dword	_ZN40_INTERNAL_98e5ac51_4_k_cu_f2b16294_432794cuda3std3__48in_placeE
	.align		8
        /*0050*/ 	.dword	_ZN40_INTERNAL_98e5ac51_4_k_cu_f2b16294_432794cuda3std6ranges3__45__cpo4swapE
	.align		8
        /*0058*/ 	.dword	_ZN40_INTERNAL_98e5ac51_4_k_cu_f2b16294_432794cuda3std6ranges3__45__cpo9iter_moveE
	.align		8
        /*0060*/ 	.dword	_ZN40_INTERNAL_98e5ac51_4_k_cu_f2b16294_432794cute7productE
	.align		8
        /*0068*/ 	.dword	_ZN40_INTERNAL_98e5ac51_4_k_cu_f2b16294_432794cute1_E
	.align		8
        /*0070*/ 	.dword	$str$25
	.align		8
        /*0078*/ 	.dword	$str$26
	.align		8
        /*0080*/ 	.dword	$str$27
	.align		8
        /*0088*/ 	.dword	$str$28


//--------------------- .text._ZN7cutlass13device_kernelINS_4gemm6kernel13GemmUniversalIN4cute5tupleIJiiiiEEENS1_10collective13CollectiveMmaINS1_35MainloopSm100TmaUmmaWarpSpecializedILi7ELi2ELi4ENS5_IJNS4_1CILi8EEENSA_ILi1EEESC_EEEEENS5_IJNSA_ILi128EEESF_NSA_ILi64EEEEEENS_6half_tENS5_IJSC_llEEESI_NS5_IJlSC_lEEENS4_8TiledMMAINS4_8MMA_AtomIJNS4_26SM100_MMA_F16BF16_2x1SM_SSISI_SI_fLi128ELi128ELNS4_4UMMA5MajorE1ELSP_0ELNSO_7ScaleInE0ELSQ_0EEEEEENS4_6LayoutINS5_IJSC_SC_SC_EEENS5_IJNSA_ILi0EEESV_SV_EEEEENS5_IJNS4_10UnderscoreESY_SY_EEEEENS4_18SM100_TMA_2SM_LOADENS4_14ComposedLayoutINS4_7SwizzleILi3ELi4ELi3EEENS4_18smem_ptr_flag_bitsILi16EEENST_INS5_IJSG_SB_EEENS5_IJSC_SG_EEEEEEEvNS4_8identityENS4_28SM100_TMA_2SM_LOAD_MULTICASTENS12_IS14_S16_NST_INS5_IJSB_SG_EEENS5_IJSG_SC_EEEEEEEvS1B_EENS_8epilogue10collective18CollectiveEpilogueINS1I_23Sm100TmaWarpSpecializedILi4ELi2ELi16ELb1ELb0EEEJNS5_IJSG_SF_SG_EEENS5_IJNST_ISG_SC_EENST_INS5_IJNSA_ILi16EEENSA_ILi2EEEEEES18_EEEEESI_SK_SI_SK_NS1I_6fusion15FusionCallbacksIS1M_NS1U_17LinearCombinationISI_fSI_fLNS_15FloatRoundStyleE2EEES1N_S1T_JEEENS4_5SM1004TMEM4LOAD26SM100_TMEM_LOAD_32dp32b16xENS4_13SM90_TMA_LOADENS12_INS13_ILi1ELi4ELi3EEES16_NST_INS5_IJSB_S1P_EEENS5_IJS1P_SC_EEEEEEENS4_39AutoVectorizingCopyWithAssumedAlignmentILi128EEENS4_14SM90_TMA_STOREES29_S2B_S2B_EEEvvEEEEvNT_6ParamsE --------------------------
	.section	.text._ZN7cutlass13device_kernelINS_4gemm6kernel13GemmUniversalIN4cute5tupleIJiiiiEEENS1_10collective13CollectiveMmaINS1_35MainloopSm100TmaUmmaWarpSpecializedILi7ELi2ELi4ENS5_IJNS4_1CILi8EEENSA_ILi1EEESC_EEEEENS5_IJNSA_ILi128EEESF_NSA_ILi64EEEEEENS_6half_tENS5_IJSC_llEEESI_NS5_IJlSC_lEEENS4_8TiledMMAINS4_8MMA_AtomIJNS4_26SM100_MMA_F16BF16_2x1SM_SSISI_SI_fLi128ELi128ELNS4_4UMMA5MajorE1ELSP_0ELNSO_7ScaleInE0ELSQ_0EEEEEENS4_6LayoutINS5_IJSC_SC_SC_EEENS5_IJNSA_ILi0EEESV_SV_EEEEENS5_IJNS4_10UnderscoreESY_SY_EEEEENS4_18SM100_TMA_2SM_LOADENS4_14ComposedLayoutINS4_7SwizzleILi3ELi4ELi3EEENS4_18smem_ptr_flag_bitsILi16EEENST_INS5_IJSG_SB_EEENS5_IJSC_SG_EEEEEEEvNS4_8identityENS4_28SM100_TMA_2SM_LOAD_MULTICASTENS12_IS14_S16_NST_INS5_IJSB_SG_EEENS5_IJSG_SC_EEEEEEEvS1B_EENS_8epilogue10collective18CollectiveEpilogueINS1I_23Sm100TmaWarpSpecializedILi4ELi2ELi16ELb1ELb0EEEJNS5_IJSG_SF_SG_EEENS5_IJNST_ISG_SC_EENST_INS5_IJNSA_ILi16EEENSA_ILi2EEEEEES18_EEEEESI_SK_SI_SK_NS1I_6fusion15FusionCallbacksIS1M_NS1U_17LinearCombinationISI_fSI_fLNS_15FloatRoundStyleE2EEES1N_S1T_JEEENS4_5SM1004TMEM4LOAD26SM100_TMEM_LOAD_32dp32b16xENS4_13SM90_TMA_LOADENS12_INS13_ILi1ELi4ELi3EEES16_NST_INS5_IJSB_S1P_EEENS5_IJS1P_SC_EEEEEEENS4_39AutoVectorizingCopyWithAssumedAlignmentILi128EEENS4_14SM90_TMA_STOREES29_S2B_S2B_EEEvvEEEEvNT_6ParamsE,"ax",@progbits
	.align	128
.text._ZN7cutlass13device_kernelINS_4gemm6kernel13GemmUniversalIN4cute5tupleIJiiiiEEENS1_10collective13CollectiveMmaINS1_35MainloopSm100TmaUmmaWarpSpecializedILi7ELi2ELi4ENS5_IJNS4_1CILi8EEENSA_ILi1EEESC_EEEEENS5_IJNSA_ILi128EEESF_NSA_ILi64EEEEEENS_6half_tENS5_IJSC_llEEESI_NS5_IJlSC_lEEENS4_8TiledMMAINS4_8MMA_AtomIJNS4_26SM100_MMA_F16BF16_2x1SM_SSISI_SI_fLi128ELi128ELNS4_4UMMA5MajorE1ELSP_0ELNSO_7ScaleInE0ELSQ_0EEEEEENS4_6LayoutINS5_IJSC_SC_SC_EEENS5_IJNSA_ILi0EEESV_SV_EEEEENS5_IJNS4_10UnderscoreESY_SY_EEEEENS4_18SM100_TMA_2SM_LOADENS4_14ComposedLayoutINS4_7SwizzleILi3ELi4ELi3EEENS4_18smem_ptr_flag_bitsILi16EEENST_INS5_IJSG_SB_EEENS5_IJSC_SG_EEEEEEEvNS4_8identityENS4_28SM100_TMA_2SM_LOAD_MULTICASTENS12_IS14_S16_NST_INS5_IJSB_SG_EEENS5_IJSG_SC_EEEEEEEvS1B_EENS_8epilogue10collective18CollectiveEpilogueINS1I_23Sm100TmaWarpSpecializedILi4ELi2ELi16ELb1ELb0EEEJNS5_IJSG_SF_SG_EEENS5_IJNST_ISG_SC_EENST_INS5_IJNSA_ILi16EEENSA_ILi2EEEEEES18_EEEEESI_SK_SI_SK_NS1I_6fusion15FusionCallbacksIS1M_NS1U_17LinearCombinationISI_fSI_fLNS_15FloatRoundStyleE2EEES1N_S1T_JEEENS4_5SM1004TMEM4LOAD26SM100_TMEM_LOAD_32dp32b16xENS4_13SM90_TMA_LOADENS12_INS13_ILi1ELi4ELi3EEES16_NST_INS5_IJSB_S1P_EEENS5_IJS1P_SC_EEEEEEENS4_39AutoVectorizingCopyWithAssumedAlignmentILi128EEENS4_14SM90_TMA_STOREES29_S2B_S2B_EEEvvEEEEvNT_6ParamsE:
        .type           _ZN7cutlass13device_kernelINS_4gemm6kernel13GemmUniversalIN4cute5tupleIJiiiiEEENS1_10collective13CollectiveMmaINS1_35MainloopSm100TmaUmmaWarpSpecializedILi7ELi2ELi4ENS5_IJNS4_1CILi8EEENSA_ILi1EEESC_EEEEENS5_IJNSA_ILi128EEESF_NSA_ILi64EEEEEENS_6half_tENS5_IJSC_llEEESI_NS5_IJlSC_lEEENS4_8TiledMMAINS4_8MMA_AtomIJNS4_26SM100_MMA_F16BF16_2x1SM_SSISI_SI_fLi128ELi128ELNS4_4UMMA5MajorE1ELSP_0ELNSO_7ScaleInE0ELSQ_0EEEEEENS4_6LayoutINS5_IJSC_SC_SC_EEENS5_IJNSA_ILi0EEESV_SV_EEEEENS5_IJNS4_10UnderscoreESY_SY_EEEEENS4_18SM100_TMA_2SM_LOADENS4_14ComposedLayoutINS4_7SwizzleILi3ELi4ELi3EEENS4_18smem_ptr_flag_bitsILi16EEENST_INS5_IJSG_SB_EEENS5_IJSC_SG_EEEEEEEvNS4_8identityENS4_28SM100_TMA_2SM_LOAD_MULTICASTENS12_IS14_S16_NST_INS5_IJSB_SG_EEENS5_IJSG_SC_EEEEEEEvS1B_EENS_8epilogue10collective18CollectiveEpilogueINS1I_23Sm100TmaWarpSpecializedILi4ELi2ELi16ELb1ELb0EEEJNS5_IJSG_SF_SG_EEENS5_IJNST_ISG_SC_EENST_INS5_IJNSA_ILi16EEENSA_ILi2EEEEEES18_EEEEESI_SK_SI_SK_NS1I_6fusion15FusionCallbacksIS1M_NS1U_17LinearCombinationISI_fSI_fLNS_15FloatRoundStyleE2EEES1N_S1T_JEEENS4_5SM1004TMEM4LOAD26SM100_TMEM_LOAD_32dp32b16xENS4_13SM90_TMA_LOADENS12_INS13_ILi1ELi4ELi3EEES16_NST_INS5_IJSB_S1P_EEENS5_IJS1P_SC_EEEEEEENS4_39AutoVectorizingCopyWithAssumedAlignmentILi128EEENS4_14SM90_TMA_STOREES29_S2B_S2B_EEEvvEEEEvNT_6ParamsE,@function
        .size           _ZN7cutlass13device_kernelINS_4gemm6kernel13GemmUniversalIN4cute5tupleIJiiiiEEENS1_10collective13CollectiveMmaINS1_35MainloopSm100TmaUmmaWarpSpecializedILi7ELi2ELi4ENS5_IJNS4_1CILi8EEENSA_ILi1EEESC_EEEEENS5_IJNSA_ILi128EEESF_NSA_ILi64EEEEEENS_6half_tENS5_IJSC_llEEESI_NS5_IJlSC_lEEENS4_8TiledMMAINS4_8MMA_AtomIJNS4_26SM100_MMA_F16BF16_2x1SM_SSISI_SI_fLi128ELi128ELNS4_4UMMA5MajorE1ELSP_0ELNSO_7ScaleInE0ELSQ_0EEEEEENS4_6LayoutINS5_IJSC_SC_SC_EEENS5_IJNSA_ILi0EEESV_SV_EEEEENS5_IJNS4_10UnderscoreESY_SY_EEEEENS4_18SM100_TMA_2SM_LOADENS4_14ComposedLayoutINS4_7SwizzleILi3ELi4ELi3EEENS4_18smem_ptr_flag_bitsILi16EEENST_INS5_IJSG_SB_EEENS5_IJSC_SG_EEEEEEEvNS4_8identityENS4_28SM100_TMA_2SM_LOAD_MULTICASTENS12_IS14_S16_NST_INS5_IJSB_SG_EEENS5_IJSG_SC_EEEEEEEvS1B_EENS_8epilogue10collective18CollectiveEpilogueINS1I_23Sm100TmaWarpSpecializedILi4ELi2ELi16ELb1ELb0EEEJNS5_IJSG_SF_SG_EEENS5_IJNST_ISG_SC_EENST_INS5_IJNSA_ILi16EEENSA_ILi2EEEEEES18_EEEEESI_SK_SI_SK_NS1I_6fusion15FusionCallbacksIS1M_NS1U_17LinearCombinationISI_fSI_fLNS_15FloatRoundStyleE2EEES1N_S1T_JEEENS4_5SM1004TMEM4LOAD26SM100_TMEM_LOAD_32dp32b16xENS4_13SM90_TMA_LOADENS12_INS13_ILi1ELi4ELi3EEES16_NST_INS5_IJSB_S1P_EEENS5_IJS1P_SC_EEEEEEENS4_39AutoVectorizingCopyWithAssumedAlignmentILi128EEENS4_14SM90_TMA_STOREES29_S2B_S2B_EEEvvEEEEvNT_6ParamsE,(.L_x_206 - _ZN7cutlass13device_kernelINS_4gemm6kernel13GemmUniversalIN4cute5tupleIJiiiiEEENS1_10collective13CollectiveMmaINS1_35MainloopSm100TmaUmmaWarpSpecializedILi7ELi2ELi4ENS5_IJNS4_1CILi8EEENSA_ILi1EEESC_EEEEENS5_IJNSA_ILi128EEESF_NSA_ILi64EEEEEENS_6half_tENS5_IJSC_llEEESI_NS5_IJlSC_lEEENS4_8TiledMMAINS4_8MMA_AtomIJNS4_26SM100_MMA_F16BF16_2x1SM_SSISI_SI_fLi128ELi128ELNS4_4UMMA5MajorE1ELSP_0ELNSO_7ScaleInE0ELSQ_0EEEEEENS4_6LayoutINS5_IJSC_SC_SC_EEENS5_IJNSA_ILi0EEESV_SV_EEEEENS5_IJNS4_10UnderscoreESY_SY_EEEEENS4_18SM100_TMA_2SM_LOADENS4_14ComposedLayoutINS4_7SwizzleILi3ELi4ELi3EEENS4_18smem_ptr_flag_bitsILi16EEENST_INS5_IJSG_SB_EEENS5_IJSC_SG_EEEEEEEvNS4_8identityENS4_28SM100_TMA_2SM_LOAD_MULTICASTENS12_IS14_S16_NST_INS5_IJSB_SG_EEENS5_IJSG_SC_EEEEEEEvS1B_EENS_8epilogue10collective18CollectiveEpilogueINS1I_23Sm100TmaWarpSpecializedILi4ELi2ELi16ELb1ELb0EEEJNS5_IJSG_SF_SG_EEENS5_IJNST_ISG_SC_EENST_INS5_IJNSA_ILi16EEENSA_ILi2EEEEEES18_EEEEESI_SK_SI_SK_NS1I_6fusion15FusionCallbacksIS1M_NS1U_17LinearCombinationISI_fSI_fLNS_15FloatRoundStyleE2EEES1N_S1T_JEEENS4_5SM1004TMEM4LOAD26SM100_TMEM_LOAD_32dp32b16xENS4_13SM90_TMA_LOADENS12_INS13_ILi1ELi4ELi3EEES16_NST_INS5_IJSB_S1P_EEENS5_IJS1P_SC_EEEEEEENS4_39AutoVectorizingCopyWithAssumedAlignmentILi128EEENS4_14SM90_TMA_STOREES29_S2B_S2B_EEEvvEEEEvNT_6ParamsE)
        .other          _ZN7cutlass13device_kernelINS_4gemm6kernel13GemmUniversalIN4cute5tupleIJiiiiEEENS1_10collective13CollectiveMmaINS1_35MainloopSm100TmaUmmaWarpSpecializedILi7ELi2ELi4ENS5_IJNS4_1CILi8EEENSA_ILi1EEESC_EEEEENS5_IJNSA_ILi128EEESF_NSA_ILi64EEEEEENS_6half_tENS5_IJSC_llEEESI_NS5_IJlSC_lEEENS4_8TiledMMAINS4_8MMA_AtomIJNS4_26SM100_MMA_F16BF16_2x1SM_SSISI_SI_fLi128ELi128ELNS4_4UMMA5MajorE1ELSP_0ELNSO_7ScaleInE0ELSQ_0EEEEEENS4_6LayoutINS5_IJSC_SC_SC_EEENS5_IJNSA_ILi0EEESV_SV_EEEEENS5_IJNS4_10UnderscoreESY_SY_EEEEENS4_18SM100_TMA_2SM_LOADENS4_14ComposedLayoutINS4_7SwizzleILi3ELi4ELi3EEENS4_18smem_ptr_flag_bitsILi16EEENST_INS5_IJSG_SB_EEENS5_IJSC_SG_EEEEEEEvNS4_8identityENS4_28SM100_TMA_2SM_LOAD_MULTICASTENS12_IS14_S16_NST_INS5_IJSB_SG_EEENS5_IJSG_SC_EEEEEEEvS1B_EENS_8epilogue10collective18CollectiveEpilogueINS1I_23Sm100TmaWarpSpecializedILi4ELi2ELi16ELb1ELb0EEEJNS5_IJSG_SF_SG_EEENS5_IJNST_ISG_SC_EENST_INS5_IJNSA_ILi16EEENSA_ILi2EEEEEES18_EEEEESI_SK_SI_SK_NS1I_6fusion15FusionCallbacksIS1M_NS1U_17LinearCombinationISI_fSI_fLNS_15FloatRoundStyleE2EEES1N_S1T_JEEENS4_5SM1004TMEM4LOAD26SM100_TMEM_LOAD_32dp32b16xENS4_13SM90_TMA_LOADENS12_INS13_ILi1ELi4ELi3EEES16_NST_INS5_IJSB_S1P_EEENS5_IJS1P_SC_EEEEEEENS4_39AutoVectorizingCopyWithAssumedAlignmentILi128EEENS4_14SM90_TMA_STOREES29_S2B_S2B_EEEvvEEEEvNT_6ParamsE,@"STO_CUDA_ENTRY STV_DEFAULT"
_ZN7cutlass13device_kernelINS_4gemm6kernel13GemmUniversalIN4cute5tupleIJiiiiEEENS1_10collective13CollectiveMmaINS1_35MainloopSm100TmaUmmaWarpSpecializedILi7ELi2ELi4ENS5_IJNS4_1CILi8EEENSA_ILi1EEESC_EEEEENS5_IJNSA_ILi128EEESF_NSA_ILi64EEEEEENS_6half_tENS5_IJSC_llEEESI_NS5_IJlSC_lEEENS4_8TiledMMAINS4_8MMA_AtomIJNS4_26SM100_MMA_F16BF16_2x1SM_SSISI_SI_fLi128ELi128ELNS4_4UMMA5MajorE1ELSP_0ELNSO_7ScaleInE0ELSQ_0EEEEEENS4_6LayoutINS5_IJSC_SC_SC_EEENS5_IJNSA_ILi0EEESV_SV_EEEEENS5_IJNS4_10UnderscoreESY_SY_EEEEENS4_18SM100_TMA_2SM_LOADENS4_14ComposedLayoutINS4_7SwizzleILi3ELi4ELi3EEENS4_18smem_ptr_flag_bitsILi16EEENST_INS5_IJSG_SB_EEENS5_IJSC_SG_EEEEEEEvNS4_8identityENS4_28SM100_TMA_2SM_LOAD_MULTICASTENS12_IS14_S16_NST_INS5_IJSB_SG_EEENS5_IJSG_SC_EEEEEEEvS1B_EENS_8epilogue10collective18CollectiveEpilogueINS1I_23Sm100TmaWarpSpecializedILi4ELi2ELi16ELb1ELb0EEEJNS5_IJSG_SF_SG_EEENS5_IJNST_ISG_SC_EENST_INS5_IJNSA_ILi16EEENSA_ILi2EEEEEES18_EEEEESI_SK_SI_SK_NS1I_6fusion15FusionCallbacksIS1M_NS1U_17LinearCombinationISI_fSI_fLNS_15FloatRoundStyleE2EEES1N_S1T_JEEENS4_5SM1004TMEM4LOAD26SM100_TMEM_LOAD_32dp32b16xENS4_13SM90_TMA_LOADENS12_INS13_ILi1ELi4ELi3EEES16_NST_INS5_IJSB_S1P_EEENS5_IJS1P_SC_EEEEEEENS4_39AutoVectorizingCopyWithAssumedAlignmentILi128EEENS4_14SM90_TMA_STOREES29_S2B_S2B_EEEvvEEEEvNT_6ParamsE:
[----:B------:R-:W1:Y:S01]  /*0000*/  LDC R1, c[0x0][0x37c] ;  /* 0x0000df00ff017b82 */ /* 0x000e620000000800 */
[----:B------:R-:W2:Y:S01]  /*0010*/  S2R R60, SR_TID.X ;  /* 0x00000000003c7919 */ /* 0x000ea20000002100 */
[----:B------:R-:W3:Y:S06]  /*0020*/  LDCU.64 UR8, c[0x0][0x890] ;  /* 0x00011200ff0877ac */ /* 0x000eec0008000a00 */
[----:B------:R-:W4:Y:S01]  /*0030*/  S2UR UR47, SR_CgaCtaId ;  /* 0x00000000002f79c3 */ /* 0x000f220000008800 */
[----:B------:R-:W-:Y:S02]  /*0040*/  PRMT R46, RZ, 0x7610, R46 ;  /* 0x00007610ff2e7816 */ /* 0x000fe4000000002e */
[----:B------:R-:W-:Y:S01]  /*0050*/  ELECT P1, URZ, PT ;  /* 0x0000000000ff782f */ /* 0x000fe20003820000 */
[----:B---3--:R-:W-:-:S04]  /*0060*/  UISETP.NE.U32.AND UP0, UPT, UR8, URZ, UPT ;  /* 0x000000ff0800728c */ /* 0x008fc8000bf05070 */
[----:B------:R-:W-:Y:S02]  /*0070*/  UISETP.NE.AND.EX UP0, UPT, UR9, URZ, UPT, UP0 ;  /* 0x000000ff0900728c */ /* 0x000fe4000bf05300 */
[----:B----4-:R-:W-:Y:S02]  /*0080*/  ULOP3.LUT UR48, UR47, 0x1, URZ, 0xc0, !UPT ;  /* 0x000000012f307892 */ /* 0x010fe4000f8ec0ff */
[----:B------:R-:W-:Y:S01]  /*0090*/  ULOP3.LUT UR49, UR47, 0x1, URZ, 0x3c, !UPT ;  /* 0x000000012f317892 */ /* 0x000fe2000f8e3cff */
[----:B--2---:R-:W-:-:S05]  /*00a0*/  SHF.R.U32.HI R47, RZ, 0x5, R60 ;  /* 0x00000005ff2f7819 */ /* 0x004fca000001163c */
[----:B------:R-:W2:Y:S02]  /*00b0*/  SHFL.IDX PT, R0, R47, RZ, 0x1f ;  /* 0x00001fff2f007589 */ /* 0x000ea400000e0000 */
[----:B--2---:R-:W-:Y:S01]  /*00c0*/  R2UR UR18, R0 ;  /* 0x00000000001272ca */ /* 0x004fe200000e0000 */
[----:B-1----:R-:W-:-:S14]  /*00d0*/  BRA.U UP0, `(.L_x_0) ;  /* 0x0000000100307547 */ /* 0x002fdc000b800000 */
[----:B------:R-:W1:Y:S02]  /*00e0*/  LDCU.64 UR4, c[0x0][0x888] ;  /* 0x00011100ff0477ac */ /* 0x000e640008000a00 */
[----:B-1----:R-:W-:-:S04]  /*00f0*/  UISETP.NE.U32.AND UP0, UPT, UR4, URZ, UPT ;  /* 0x000000ff0400728c */ /* 0x002fc8000bf05070 */
[----:B------:R-:W-:-:S09]  /*0100*/  UISETP.NE.AND.EX UP0, UPT, UR5, URZ, UPT, UP0 ;  /* 0x000000ff0500728c */ /* 0x000fd2000bf05300 */
[----:B------:R-:W-:Y:S05]  /*0110*/  BRA.U !UP0, `(.L_x_1) ;  /* 0x0000000108147547 */ /* 0x000fea000b800000 */
[----:B------:R-:W1:Y:S01]  /*0120*/  LDC.64 R2, c[0x0][0x888] ;  /* 0x00022200ff027b82 */ /* 0x000e620000000a00 */
[----:B------:R-:W1:Y:S02]  /*0130*/  LDCU.64 UR4, c[0x0][0x358] ;  /* 0x00006b00ff0477ac */ /* 0x000e640008000a00 */
[----:B-1----:R1:W5:Y:S01]  /*0140*/  LDG.E R27, desc[UR4][R2.64] ;  /* 0x00000004021b7981 */ /* 0x002362000c1e1900 */
[----:B------:R-:W-:Y:S01]  /*0150*/  HFMA2 R46, -RZ, RZ, 0, 5.9604644775390625e-08 ;  /* 0x00000001ff2e7431 */ /* 0x000fe200000001ff */
[----:B------:R-:W-:Y:S05]  /*0160*/  BRA `(.L_x_0) ;  /* 0x00000000000c7947 */ /* 0x000fea0003800000 */
.L_x_1:
[----:B------:R-:W1:Y:S01]  /*0170*/  LDCU UR4, c[0x0][0x880] ;  /* 0x00011000ff0477ac */ /* 0x000e620008000800 */
[----:B------:R-:W-:Y:S01]  /*0180*/  HFMA2 R46, -RZ, RZ, 0, 5.9604644775390625e-08 ;  /* 0x00000001ff2e7431 */ /* 0x000fe200000001ff */
[----:B-1----:R-:W-:-:S07]  /*0190*/  MOV R27, UR4 ;  /* 0x00000004001b7c02 */ /* 0x002fce0008000f00 */
.L_x_0:
[----:B------:R-:W2:Y:S02]  /*01a0*/  LDCU.64 UR4, c[0x0][0x8b0] ;  /* 0x00011600ff0477ac */ /* 0x000ea40008000a00 */
[----:B--2---:R-:W-:-:S04]  /*01b0*/  UISETP.NE.U32.AND UP0, UPT, UR4, URZ, UPT ;  /* 0x000000ff0400728c */ /* 0x004fc8000bf05070 */
[----:B------:R-:W-:-:S09]  /*01c0*/  UISETP.NE.AND.EX UP0, UPT, UR5, URZ, UPT, UP0 ;  /* 0x000000ff0500728c */ /* 0x000fd2000bf05300 */
[----:B------:R-:W-:Y:S05]  /*01d0*/  BRA.U UP0, `(.L_x_2) ;  /* 0x0000000100287547 */ /* 0x000fea000b800000 */
[----:B------:R-:W2:Y:S02]  /*01e0*/  LDCU.64 UR4, c[0x0][0x8a8] ;  /* 0x00011500ff0477ac */ /* 0x000ea40008000a00 */
[----:B--2---:R-:W-:-:S04]  /*01f0*/  UISETP.NE.U32.AND UP0, UPT, UR4, URZ, UPT ;  /* 0x000000ff0400728c */ /* 0x004fc8000bf05070 */
[----:B------:R-:W-:-:S09]  /*0200*/  UISETP.NE.AND.EX UP0, UPT, UR5, URZ, UPT, UP0 ;  /* 0x000000ff0500728c */ /* 0x000fd2000bf05300 */
[----:B------:R-:W-:Y:S05]  /*0210*/  BRA.U !UP0, `(.L_x_3) ;  /* 0x0000000108107547 */ /* 0x000fea000b800000 */
[----:B------:R-:W2:Y:S01]  /*0220*/  LDC.64 R24, c[0x0][0x8a8] ;  /* 0x00022a00ff187b82 */ /* 0x000ea20000000a00 */
[----:B------:R-:W2:Y:S02]  /*0230*/  LDCU.64 UR4, c[0x0][0x358] ;  /* 0x00006b00ff0477ac */ /* 0x000ea40008000a00 */
[----:B--2---:R2:W5:Y:S01]  /*0240*/  LDG.E R24, desc[UR4][R24.64] ;  /* 0x0000000418187981 */ /* 0x004562000c1e1900 */
[----:B------:R-:W-:Y:S05]  /*0250*/  BRA `(.L_x_2) ;  /* 0x0000000000087947 */ /* 0x000fea0003800000 */
.L_x_3:
[----:B------:R-:W2:Y:S02]  /*0260*/  LDCU UR4, c[0x0][0x8a0] ;  /* 0x00011400ff0477ac */ /* 0x000ea40008000800 */
[----:B--2---:R-:W-:Y:S02]  /*0270*/  MOV R24, UR4 ;  /* 0x0000000400187c02 */ /* 0x004fe40008000f00 */
.L_x_2:
[----:B------:R-:W-:Y:S01]  /*0280*/  IMAD.U32 R0, RZ, RZ, UR18 ;  /* 0x00000012ff007e24 */ /* 0x000fe2000f8e00ff */
[----:B------:R-:W-:Y:S04]  /*0290*/  BSSY.RECONVERGENT B0, `(.L_x_4) ;  /* 0x000000c000007945 */ /* 0x000fe80003800200 */
[C---:B------:R-:W-:Y:S02]  /*02a0*/  ISETP.NE.OR P2, PT, R0.reuse, 0x1, !P1 ;  /* 0x000000010000780c */ /* 0x040fe40004f45670 */
[----:B------:R-:W-:-:S11]  /*02b0*/  ISETP.NE.OR P0, PT, R0, 0x3, !P1 ;  /* 0x000000030000780c */ /* 0x000fd60004f05670 */
[----:B------:R-:W-:Y:S05]  /*02c0*/  @P2 BRA `(.L_x_5) ;  /* 0x0000000000202947 */ /* 0x000fea0003800000 */
[----:B------:R-:W3:Y:S02]  /*02d0*/  LDCU.64 UR4, c[0x0][0x348] ;  /* 0x00006900ff0477ac */ /* 0x000ee40008000a00 */
[----:B---3--:R-:W-:Y:S02]  /*02e0*/  UIADD3 UR6, UP1, UPT, UR4, 0x80, URZ ;  /* 0x0000008004067890 */ /* 0x008fe4000ff3e0ff */
[----:B------:R-:W-:Y:S02]  /*02f0*/  UIADD3 UR4, UP0, UPT, UR4, 0x180, URZ ;  /* 0x0000018004047890 */ /* 0x000fe4000ff1e0ff */
[----:B------:R-:W-:Y:S02]  /*0300*/  UIADD3.X UR7, UPT, UPT, URZ, UR5, URZ, UP1, !UPT ;  /* 0x00000005ff077290 */ /* 0x000fe40008ffe4ff */
[----:B------:R-:W-:-:S07]  /*0310*/  UIADD3.X UR5, UPT, UPT, URZ, UR5, URZ, UP0, !UPT ;  /* 0x00000005ff057290 */ /* 0x000fce00087fe4ff */
[----:B------:R3:W-:Y:S02]  /*0320*/  UTMACCTL.PF [UR6] ;  /* 0x00000000060079b9 */ /* 0x0007e40008040000 */
[----:B------:R3:W-:Y:S02]  /*0330*/  UTMACCTL.PF [UR4] ;  /* 0x00000000040079b9 */ /* 0x0007e40008040000 */
[----:B---3--:R-:W-:Y:S01]  /*0340*/  NOP ;  /* 0x0000000000007918 */ /* 0x008fe20000000000 */
.L_x_5:
[----:B------:R-:W-:Y:S05]  /*0350*/  BSYNC.RECONVERGENT B0 ;  /* 0x0000000000007941 */ /* 0x000fea0003800200 */
.L_x_4:
[----:B------:R-:W-:Y:S04]  /*0360*/  BSSY.RECONVERGENT B0, `(.L_x_6) ;  /* 0x000000a000007945 */ /* 0x000fe80003800200 */
        /* <DEDUP_REMOVED lines=9> */
.L_x_7:
[----:B------:R-:W-:Y:S05]  /*0400*/  BSYNC.RECONVERGENT B0 ;  /* 0x0000000000007941 */ /* 0x000fea0003800200 */
.L_x_6:
[----:B------:R-:W3:Y:S01]  /*0410*/  LDCU.64 UR4, c[0x0][0x888] ;  /* 0x00011100ff0477ac */ /* 0x000ee20008000a00 */
[----:B------:R-:W-:Y:S02]  /*0420*/  UISETP.EQ.U32.AND UP2, UPT, UR8, URZ, UPT ;  /* 0x000000ff0800728c */ /* 0x000fe4000bf42070 */
[----:B------:R-:W-:Y:S02]  /*0430*/  UPLOP3.LUT UP4, UPT, UPT, UPT, UPT, 0x80, 0x8 ;  /* 0x000000000008789c */ /* 0x000fe40003f8f070 */
[----:B---3--:R-:W-:-:S04]  /*0440*/  UISETP.NE.U32.AND UP0, UPT, UR4, URZ, UPT ;  /* 0x000000ff0400728c */ /* 0x008fc8000bf05070 */
[----:B------:R-:W-:-:S04]  /*0450*/  UISETP.NE.AND.EX UP1, UPT, UR5, URZ, UPT, UP0 ;  /* 0x000000ff0500728c */ /* 0x000fc8000bf25300 */
[----:B------:R-:W-:-:S04]  /*0460*/  UISETP.EQ.OR.EX UP3, UPT, UR9, URZ, !UP1, UP2 ;  /* 0x000000ff0900728c */ /* 0x000fc8000cf62720 */
[----:B------:R-:W-:-:S06]  /*0470*/  UP2UR UR4, UPR, URZ, 0x8 ;  /* 0x00000008ff047883 */ /* 0x000fcc0008000000 */
[----:B------:R-:W-:Y:S01]  /*0480*/  MOV R51, UR4 ;  /* 0x0000000400337c02 */ /* 0x000fe20008000f00 */
[----:B------:R-:W-:Y:S06]  /*0490*/  BRA.U !UP3, `(.L_x_8) ;  /* 0x000000010b207547 */ /* 0x000fec000b800000 */
[----:B------:R-:W-:Y:S01]  /*04a0*/  UISETP.NE.U32.AND UP2, UPT, UR8, URZ, UPT ;  /* 0x000000ff0800728c */ /* 0x000fe2000bf45070 */
[----:B-----5:R-:W-:Y:S01]  /*04b0*/  FSETP.NEU.AND P0, PT, R27, RZ, PT ;  /* 0x000000ff1b00720b */ /* 0x020fe20003f0d000 */
[----:B------:R-:W-:Y:S02]  /*04c0*/  USEL UR4, URZ, 0xffffffff, UP1 ;  /* 0xffffffffff047887 */ /* 0x000fe40008800000 */
[----:B------:R-:W-:-:S10]  /*04d0*/  UISETP.NE.AND.EX UP2, UPT, UR9, URZ, UPT, UP2 ;  /* 0x000000ff0900728c */ /* 0x000fd4000bf45320 */
[----:B------:R-:W-:Y:S01]  /*04e0*/  VOTEU.ANY UP0, P0 ;  /* 0x0000000000ff7886 */ /* 0x000fe20000000100 */
[----:B------:R-:W-:-:S04]  /*04f0*/  @!UP2 USEL UR4, URZ, 0xffffffff, UP0 ;  /* 0xffffffffff04a887 */ /* 0x000fc80008000000 */
[----:B------:R-:W-:-:S04]  /*0500*/  ULOP3.LUT UR4, UR4, 0x1, URZ, 0xc0, !UPT ;  /* 0x0000000104047892 */ /* 0x000fc8000f8ec0ff */
[----:B------:R-:W-:-:S11]  /*0510*/  UISETP.NE.U32.AND UP4, UPT, UR4, 0x1, UPT ;  /* 0x000000010400788c */ /* 0x000fd6000bf85070 */
.L_x_8:
[----:B------:R-:W3:Y:S01]  /*0520*/  SHFL.IDX PT, R0, R47, RZ, 0x1f ;  /* 0x00001fff2f007589 */ /* 0x000ee200000e0000 */
[----:B------:R-:W-:-:S04]  /*0530*/  UISETP.NE.AND UP0, UPT, UR18, 0x2, UPT ;  /* 0x000000021200788c */ /* 0x000fc8000bf05270 */
[----:B------:R-:W-:Y:S02]  /*0540*/  UISETP.EQ.AND UP2, UPT, UR48, URZ, !UP0 ;  /* 0x000000ff3000728c */ /* 0x000fe4000c742270 */
[----:B------:R-:W-:-:S04]  /*0550*/  USEL UR55, URZ, 0x1, UP0 ;  /* 0x00000001ff377887 */ /* 0x000fc80008000000 */
[----:B------:R-:W-:Y:S02]  /*0560*/  PLOP3.LUT P3, PT, P1, PT, UP2, 0x80, 0x8 ;  /* 0x000000000008781c */ /* 0x000fe40000f6f028 */
[----:B---3--:R-:W-:-:S13]  /*0570*/  ISETP.NE.AND P0, PT, R0, RZ, PT ;  /* 0x000000ff0000720c */ /* 0x008fda0003f05270 */
[----:B------:R-:W-:Y:S05]  /*0580*/  @P0 BRA `(.L_x_9) ;  /* 0x00000000006c0947 */ /* 0x000fea0003800000 */
[----:B------:R-:W-:Y:S01]  /*0590*/  UMOV UR4, 0x400 ;  /* 0x0000040000047882 */ /* 0x000fe20000000000 */
[----:B------:R-:W-:Y:S01]  /*05a0*/  UMOV UR8, 0x1 ;  /* 0x0000000100087882 */ /* 0x000fe20000000000 */
[----:B------:R-:W-:Y:S01]  /*05b0*/  UMOV UR6, 0x4 ;  /* 0x0000000400067882 */ /* 0x000fe20000000000 */
[----:B------:R-:W-:Y:S02]  /*05c0*/  ULEA UR4, UR47, UR4, 0x18 ;  /* 0x000000042f047291 */ /* 0x000fe4000f8ec0ff */
[----:B------:R-:W-:-:S04]  /*05d0*/  UIADD3 UR8, UPT, UPT, -UR8, 0x100000, URZ ;  /* 0x0010000008087890 */ /* 0x000fc8000fffe1ff */
[----:B------:R-:W-:Y:S02]  /*05e0*/  USHF.L.U32 UR9, UR8, 0xb, URZ ;  /* 0x0000000b08097899 */ /* 0x000fe400080006ff */
[----:B------:R-:W-:Y:S02]  /*05f0*/  USHF.L.U32 UR8, UR8, 0x1, URZ ;  /* 0x0000000108087899 */ /* 0x000fe400080006ff */
[----:B------:R-:W-:-:S04]  /*0600*/  UIADD3 UR6, UPT, UPT, -UR6, 0x100000, URZ ;  /* 0x0010000006067890 */ /* 0x000fc8000fffe1ff */
[----:B------:R-:W-:Y:S02]  /*0610*/  USHF.L.U32 UR7, UR6, 0xb, URZ ;  /* 0x0000000b06077899 */ /* 0x000fe400080006ff */
[----:B------:R-:W-:Y:S01]  /*0620*/  USHF.L.U32 UR6, UR6, 0x1, URZ ;  /* 0x0000000106067899 */ /* 0x000fe200080006ff */
[----:B------:R-:W-:Y:S01]  /*0630*/  ELECT P0, URZ, PT ;  /* 0x0000000000ff782f */ /* 0x000fe20003800000 */
[----:B------:R-:W3:Y:S02]  /*0640*/  FENCE.VIEW.ASYNC.S ;  /* 0x00000000000073c6 */ /* 0x000ee40000000000 */
[----:B---3--:R3:W4:Y:S08]  /*0650*/  SYNCS.EXCH.64 URZ, [UR4], UR8 ;  /* 0x0000000804ff75b2 */ /* 0x0087300008000100 */
[----:B------:R3:W1:Y:S01]  /*0660*/  SYNCS.EXCH.64 URZ, [UR4+0x38], UR6 ;  /* 0x0000380604ff75b2 */ /* 0x0006620008000100 */
        /* <DEDUP_REMOVED lines=12> */
[----:B------:R-:W-:Y:S01]  /*0730*/  NOP ;  /* 0x0000000000007918 */ /* 0x000fe20000000000 */
.L_x_9:
[----:B------:R-:W2:Y:S01]  /*0740*/  SHFL.IDX PT, R0, R47, RZ, 0x1f ;  /* 0x00001fff2f007589 */ /* 0x000ea200000e0000 */
[----:B------:R-:W-:Y:S01]  /*0750*/  NOP ;  /* 0x0000000000007918 */ /* 0x000fe20000000000 */
[----:B--2---:R-:W-:-:S13]  /*0760*/  ISETP.NE.AND P0, PT, R0, 0x1, PT ;  /* 0x000000010000780c */ /* 0x004fda0003f05270 */
[----:B------:R-:W-:Y:S05]  /*0770*/  @P0 BRA `(.L_x_10) ;  /* 0x0000000000540947 */ /* 0x000fea0003800000 */
[----:B---3--:R-:W-:Y:S01]  /*0780*/  UMOV UR4, 0x400 ;  /* 0x0000040000047882 */ /* 0x008fe20000000000 */
        /* <DEDUP_REMOVED lines=10> */
[----:B------:R-:W2:Y:S02]  /*0830*/  FENCE.VIEW.ASYNC.S ;  /* 0x00000000000073c6 */ /* 0x000ea40000000000 */
[----:B--2---:R2:W3:Y:S08]  /*0840*/  SYNCS.EXCH.64 URZ, [UR4+0x70], UR8 ;  /* 0x0000700804ff75b2 */ /* 0x0044f00008000100 */
        /* <DEDUP_REMOVED lines=8> */
.L_x_10:
[----:B------:R-:W4:Y:S01]  /*08d0*/  SHFL.IDX PT, R0, R47, RZ, 0x1f ;  /* 0x00001fff2f007589 */ /* 0x000f2200000e0000 */
[----:B------:R-:W-:Y:S01]  /*08e0*/  NOP ;  /* 0x0000000000007918 */ /* 0x000fe20000000000 */
[----:B----4-:R-:W-:-:S13]  /*08f0*/  ISETP.NE.AND P0, PT, R0, 0x3, PT ;  /* 0x000000030000780c */ /* 0x010fda0003f05270 */
[----:B------:R-:W-:Y:S05]  /*0900*/  @P0 BRA `(.L_x_11) ;  /* 0x00000000002c0947 */ /* 0x000fea0003800000 */
[----:B--23--:R-:W-:Y:S01]  /*0910*/  UMOV UR6, 0x400 ;  /* 0x0000040000067882 */ /* 0x00cfe20000000000 */
[----:B------:R-:W-:Y:S01]  /*0920*/  UMOV UR4, 0x20 ;  /* 0x0000002000047882 */ /* 0x000fe20000000000 */
[----:B------:R-:W-:Y:S02]  /*0930*/  ULEA UR6, UR47, UR6, 0x18 ;  /* 0x000000062f067291 */ /* 0x000fe4000f8ec0ff */
[----:B------:R-:W-:-:S04]  /*0940*/  UIADD3 UR4, UPT, UPT, -UR4, 0x100000, URZ ;  /* 0x0010000004047890 */ /* 0x000fc8000fffe1ff */
[----:B------:R-:W-:Y:S02]  /*0950*/  USHF.L.U32 UR5, UR4, 0xb, URZ ;  /* 0x0000000b04057899 */ /* 0x000fe400080006ff */
[----:B------:R-:W-:Y:S01]  /*0960*/  USHF.L.U32 UR4, UR4, 0x1, URZ ;  /* 0x0000000104047899 */ /* 0x000fe200080006ff */
[----:B------:R-:W-:Y:S01]  /*0970*/  ELECT P0, URZ, PT ;  /* 0x0000000000ff782f */ /* 0x000fe20003800000 */
[----:B------:R-:W2:Y:S10]  /*0980*/  FENCE.VIEW.ASYNC.S ;  /* 0x00000000000073c6 */ /* 0x000eb40000000000 */
[----:B--2---:R4:W2:Y:S01]  /*0990*/  SYNCS.EXCH.64 URZ, [UR6+0xb0], UR4 ;  /* 0x0000b00406ff75b2 */ /* 0x0048a20008000100 */
[----:B------:R4:W3:Y:S02]  /*09a0*/  SYNCS.EXCH.64 URZ, [UR6+0xb8], UR4 ;  /* 0x0000b80406ff75b2 */ /* 0x0008e40008000100 */
[----:B----4-:R-:W-:Y:S01]  /*09b0*/  NOP ;  /* 0x0000000000007918 */ /* 0x010fe20000000000 */
.L_x_11:
[----:B------:R-:W4:Y:S01]  /*09c0*/  SHFL.IDX PT, R0, R47, RZ, 0x1f ;  /* 0x00001fff2f007589 */ /* 0x000f2200000e0000 */
[----:B------:R-:W-:Y:S01]  /*09d0*/  NOP ;  /* 0x0000000000007918 */ /* 0x000fe20000000000 */
[----:B----4-:R-:W-:-:S13]  /*09e0*/  ISETP.NE.AND P0, PT, R0, 0x4, PT ;  /* 0x000000040000780c */ /* 0x010fda0003f05270 */
[----:B------:R-:W-:Y:S05]  /*09f0*/  @P0 BRA `(.L_x_12) ;  /* 0x0000000000480947 */ /* 0x000fea0003800000 */
[----:B--23--:R-:W-:Y:S01]  /*0a00*/  UMOV UR4, 0x720 ;  /* 0x0000072000047882 */ /* 0x00cfe20000000000 */
[----:B------:R-:W-:Y:S01]  /*0a10*/  UMOV UR6, 0x400 ;  /* 0x0000040000067882 */ /* 0x000fe20000000000 */
[----:B------:R-:W-:Y:S01]  /*0a20*/  USEL UR4, UR4, 0x620, UP4 ;  /* 0x0000062004047887 */ /* 0x000fe2000a000000 */
        /* <DEDUP_REMOVED lines=10> */
[----:B--2---:R4:W2:Y:S08]  /*0ad0*/  SYNCS.EXCH.64 URZ, [UR6+0xc0], UR8 ;  /* 0x0000c00806ff75b2 */ /* 0x0048b00008000100 */
[----:B------:R4:W3:Y:S01]  /*0ae0*/  SYNCS.EXCH.64 URZ, [UR6+0xd0], UR4 ;  /* 0x0000d00406ff75b2 */ /* 0x0008e20008000100 */
[----:B------:R4:W1:Y:S01]  /*0af0*/  SYNCS.EXCH.64 URZ, [UR6+0xc8], UR8 ;  /* 0x0000c80806ff75b2 */ /* 0x0008620008000100 */
[----:B------:R4:W1:Y:S02]  /*0b00*/  SYNCS.EXCH.64 URZ, [UR6+0xd8], UR4 ;  /* 0x0000d80406ff75b2 */ /* 0x0008640008000100 */
[----:B----4-:R-:W-:Y:S01]  /*0b10*/  NOP ;  /* 0x0000000000007918 */ /* 0x010fe20000000000 */
.L_x_12:
[----:B------:R-:W4:Y:S01]  /*0b20*/  SHFL.IDX PT, R0, R47, RZ, 0x1f ;  /* 0x00001fff2f007589 */ /* 0x000f2200000e0000 */
[----:B------:R-:W-:Y:S01]  /*0b30*/  NOP ;  /* 0x0000000000007918 */ /* 0x000fe20000000000 */
[----:B----4-:R-:W-:-:S13]  /*0b40*/  ISETP.NE.AND P0, PT, R0, 0x5, PT ;  /* 0x000000050000780c */ /* 0x010fda0003f05270 */
[----:B------:R-:W-:Y:S05]  /*0b50*/  @P0 BRA `(.L_x_13) ;  /* 0x0000000000540947 */ /* 0x000fea0003800000 */
[----:B--23--:R-:W-:Y:S01]  /*0b60*/  UMOV UR4, 0x400 ;  /* 0x0000040000047882 */ /* 0x00cfe20000000000 */
        /* <DEDUP_REMOVED lines=14> */
[----:B------:R4:W1:Y:S01]  /*0c50*/  SYNCS.EXCH.64 URZ, [UR4+0x108], UR8 ;  /* 0x0001080804ff75b2 */ /* 0x0008620008000100 */
[----:B------:R4:W1:Y:S01]  /*0c60*/  SYNCS.EXCH.64 URZ, [UR4+0xf0], UR6 ;  /* 0x0000f00604ff75b2 */ /* 0x0008620008000100 */
[----:B------:R4:W1:Y:S01]  /*0c70*/  SYNCS.EXCH.64 URZ, [UR4+0x110], UR8 ;  /* 0x0001100804ff75b2 */ /* 0x0008620008000100 */
[----:B------:R4:W1:Y:S01]  /*0c80*/  SYNCS.EXCH.64 URZ, [UR4+0xf8], UR6 ;  /* 0x0000f80604ff75b2 */ /* 0x0008620008000100 */
[----:B------:R4:W1:Y:S02]  /*0c90*/  SYNCS.EXCH.64 URZ, [UR4+0x118], UR8 ;  /* 0x0001180804ff75b2 */ /* 0x0008640008000100 */
[----:B----4-:R-:W-:Y:S01]  /*0ca0*/  NOP ;  /* 0x0000000000007918 */ /* 0x010fe20000000000 */
.L_x_13:
[----:B------:R-:W4:Y:S01]  /*0cb0*/  SHFL.IDX PT, R0, R47, RZ, 0x1f ;  /* 0x00001fff2f007589 */ /* 0x000f2200000e0000 */
[----:B------:R-:W-:Y:S01]  /*0cc0*/  ISETP.NE.OR P1, PT, RZ, UR18, !P1 ;  /* 0x00000012ff007c0c */ /* 0x000fe2000cf25670 */
        /* <DEDUP_REMOVED lines=12> */
[----:B------:R4:W3:Y:S01]  /*0d90*/  SYNCS.EXCH.64 URZ, [UR4+0x130], UR6 ;  /* 0x0001300604ff75b2 */ /* 0x0008e20008000100 */
[----:B------:R4:W1:Y:S01]  /*0da0*/  SYNCS.EXCH.64 URZ, [UR4+0x128], UR6 ;  /* 0x0001280604ff75b2 */ /* 0x0008620008000100 */
[----:B------:R4:W1:Y:S02]  /*0db0*/  SYNCS.EXCH.64 URZ, [UR4+0x138], UR6 ;  /* 0x0001380604ff75b2 */ /* 0x0008640008000100 */
[----:B----4-:R-:W-:Y:S01]  /*0dc0*/  NOP ;  /* 0x0000000000007918 */ /* 0x010fe20000000000 */
.L_x_14:
[----:B------:R-:W-:Y:S01]  /*0dd0*/  VOTEU.ALL UP0, P1 ;  /* 0x0000000000ff7886 */ /* 0x000fe20000800000 */
[----:B--23--:R-:W-:Y:S01]  /*0de0*/  UMOV UR4, 0x20 ;  /* 0x0000002000047882 */ /* 0x00cfe20000000000 */
[----:B------:R-:W2:Y:S01]  /*0df0*/  LDCU UR7, c[0x0][0x36c] ;  /* 0x00006d80ff0777ac */ /* 0x000ea20008000800 */
[----:B------:R-:W-:Y:S01]  /*0e00*/  NOP ;  /* 0x0000000000007918 */ /* 0x000fe20000000000 */
[----:B------:R-:W-:Y:S01]  /*0e10*/  LOP3.LUT R0, R60, 0x1f, RZ, 0xc0, !PT ;  /* 0x0000001f3c007812 */ /* 0x000fe200078ec0ff */
[----:B------:R-:W-:Y:S01]  /*0e20*/  @!UP0 UMOV UR6, 0x400 ;  /* 0x0000040000068882 */ /* 0x000fe20000000000 */
[----:B------:R-:W-:-:S04]  /*0e30*/  @!UP0 UIADD3 UR4, UPT, UPT, -UR4, 0x100000, URZ ;  /* 0x0010000004048890 */ /* 0x000fc8000fffe1ff */
[----:B------:R-:W-:Y:S02]  /*0e40*/  @!UP0 USHF.L.U32 UR5, UR4, 0xb, URZ ;  /* 0x0000000b04058899 */ /* 0x000fe400080006ff */
[----:B------:R-:W-:Y:S02]  /*0e50*/  @!UP0 USHF.L.U32 UR4, UR4, 0x1, URZ ;  /* 0x0000000104048899 */ /* 0x000fe400080006ff */
[----:B------:R-:W-:Y:S01]  /*0e60*/  @!UP0 ULEA UR6, UR47, UR6, 0x18 ;  /* 0x000000062f068291 */ /* 0x000fe2000f8ec0ff */
[----:B------:R-:W-:Y:S01]  /*0e70*/  VOTEU.ALL UP0, P1 ;  /* 0x0000000000ff7886 */ /* 0x000fe20000800000 */
[----:B------:R-:W-:Y:S02]  /*0e80*/  UISETP.NE.AND UP5, UPT, UR18, URZ, UPT ;  /* 0x000000ff1200728c */ /* 0x000fe4000bfa5270 */
[----:B--2---:R-:W-:Y:S01]  /*0e90*/  UISETP.EQ.U32.AND UP6, UPT, UR7, 0x1, UPT ;  /* 0x000000010700788c */ /* 0x004fe2000bfc2070 */
[----:B------:R-:W2:Y:S07]  /*0ea0*/  FENCE.VIEW.ASYNC.S ;  /* 0x00000000000073c6 */ /* 0x000eae0000000000 */
[----:B--2---:R2:W3:Y:S01]  /*0eb0*/  @!UP0 SYNCS.EXCH.64 URZ, [UR6+0x140], UR4 ;  /* 0x0001400406ff85b2 */ /* 0x0044e20008000100 */
[----:B------:R-:W-:Y:S05]  /*0ec0*/  BRA.U !UP6, `(.L_x_15) ;  /* 0x000000010e087547 */ /* 0x000fea000b800000 */
[----:B-1-3--:R-:W-:Y:S01]  /*0ed0*/  UCGABAR_ARV ;  /* 0x00000000000079c7 */ /* 0x00afe20008000000 */
[----:B------:R-:W-:Y:S05]  /*0ee0*/  BRA `(.L_x_16) ;  /* 0x0000000000047947 */ /* 0x000fea0003800000 */
.L_x_15:
[----:B-1-3--:R-:W-:Y:S01]  /*0ef0*/  NOP ;  /* 0x0000000000007918 */ /* 0x00afe20000000000 */
.L_x_16:
[----:B------:R-:W1:Y:S01]  /*0f00*/  S2UR UR31, SR_CTAID.X ;  /* 0x00000000001f79c3 */ /* 0x000e620000002500 */
[----:B------:R-:W-:-:S05]  /*0f10*/  CS2R.32 R50, SR_CgaSize ;  /* 0x0000000000327805 */ /* 0x000fca0000008a00 */
[----:B------:R-:W-:-:S05]  /*0f20*/  IMAD R50, R50, -0xa0, RZ ;  /* 0xffffff6032327824 */ /* 0x000fca00078e02ff */
[----:B--2---:R-:W-:-:S14]  /*0f30*/  R2UR UR5, R50 ;  /* 0x00000000320572ca */ /* 0x004fdc00000e0000 */
[----:B------:R-:W2:Y:S01]  /*0f40*/  LDCU UR5, c[0x0][UR5+0x2b0] ;  /* 0x00005600050577ac */ /* 0x000ea20008000800 */
[----:B------:R-:W-:-:S05]  /*0f50*/  CS2R.32 R50, SR_CgaSize ;  /* 0x0000000000327805 */ /* 0x000fca0000008a00 */
[----:B------:R-:W-:-:S05]  /*0f60*/  IMAD R50, R50, -0xa0, RZ ;  /* 0xffffff6032327824 */ /* 0x000fca00078e02ff */
[----:B------:R-:W-:-:S14]  /*0f70*/  R2UR UR4, R50 ;  /* 0x00000000320472ca */ /* 0x000fdc00000e0000 */
[----:B------:R-:W3:Y:S01]  /*0f80*/  LDCU UR4, c[0x0][UR4+0x2b4] ;  /* 0x00005680040477ac */ /* 0x000ee20008000800 */
[----:B------:R-:W4:Y:S01]  /*0f90*/  S2UR UR30, SR_CTAID.Y ;  /* 0x00000000001e79c3 */ /* 0x000f220000002600 */
[----:B------:R-:W-:-:S05]  /*0fa0*/  CS2R.32 R50, SR_CgaSize ;  /* 0x0000000000327805 */ /* 0x000fca0000008a00 */
[----:B------:R-:W-:-:S05]  /*0fb0*/  IMAD R50, R50, -0xa0, RZ ;  /* 0xffffff6032327824 */ /* 0x000fca00078e02ff */
[----:B------:R-:W-:-:S14]  /*0fc0*/  R2UR UR7, R50 ;  /* 0x00000000320772ca */ /* 0x000fdc00000e0000 */
[----:B------:R-:W3:Y:S01]  /*0fd0*/  LDCU UR7, c[0x0][UR7+0x2a4] ;  /* 0x00005480070777ac */ /* 0x000ee20008000800 */
[----:B------:R-:W-:-:S05]  /*0fe0*/  CS2R.32 R50, SR_CgaSize ;  /* 0x0000000000327805 */ /* 0x000fca0000008a00 */
[----:B------:R-:W-:-:S05]  /*0ff0*/  IMAD R50, R50, -0xa0, RZ ;  /* 0xffffff6032327824 */ /* 0x000fca00078e02ff */
[----:B------:R-:W-:-:S14]  /*1000*/  R2UR UR63, R50 ;  /* 0x00000000323f72ca */ /* 0x000fdc00000e0000 */
[----:B------:R-:W3:Y:S01]  /*1010*/  LDCU UR63, c[0x0][UR63+0x2a0] ;  /* 0x000054003f3f77ac */ /* 0x000ee20008000800 */
[----:B------:R-:W-:Y:S01]  /*1020*/  UISETP.GT.U32.AND UP0, UPT, UR48, 0xffff, UPT ;  /* 0x0000ffff3000788c */ /* 0x000fe2000bf04070 */
[----:B------:R-:W3:Y:S01]  /*1030*/  LDCU UR19, c[0x0][0xb24] ;  /* 0x00016480ff1377ac */ /* 0x000ee20008000800 */
[----:B------:R-:W3:Y:S01]  /*1040*/  LDCU UR45, c[0x0][0xb24] ;  /* 0x00016480ff2d77ac */ /* 0x000ee20008000800 */
[----:B-1----:R-:W-:Y:S01]  /*1050*/  I2FP.F32.U32 R3, UR31 ;  /* 0x0000001f00037c45 */ /* 0x002fe20008201000 */
[----:B------:R-:W1:Y:S04]  /*1060*/  LDCU UR23, c[0x0][0xb30] ;  /* 0x00016600ff1777ac */ /* 0x000e680008000800 */
[----:B--2---:R-:W-:Y:S01]  /*1070*/  FMUL R3, R3, UR5 ;  /* 0x0000000503037c20 */ /* 0x004fe20008400000 */
[----:B------:R-:W-:Y:S01]  /*1080*/  USHF.L.U32 UR24, UR47, 0x9, URZ ;  /* 0x000000092f187899 */ /* 0x000fe200080006ff */
[----:B----4-:R-:W-:Y:S01]  /*1090*/  I2FP.F32.U32 R2, UR30 ;  /* 0x0000001e00027c45 */ /* 0x010fe20008201000 */
[----:B------:R-:W-:-:S03]  /*10a0*/  USHF.L.U32 UR46, UR31, 0x6, URZ ;  /* 0x000000061f2e7899 */ /* 0x000fc600080006ff */
[----:B------:R-:W2:Y:S01]  /*10b0*/  F2I.U32.TRUNC.NTZ R3, R3 ;  /* 0x0000000300037305 */ /* 0x000ea2000020f000 */
[----:B------:R-:W-:Y:S01]  /*10c0*/  USEL UR21, UR48, 0xffff, !UP0 ;  /* 0x0000ffff30157887 */ /* 0x000fe2000c000000 */
[----:B---3--:R-:W-:-:S06]  /*10d0*/  FMUL R2, R2, UR4 ;  /* 0x0000000402027c20 */ /* 0x008fcc0008400000 */
[----:B------:R-:W3:Y:S01]  /*10e0*/  F2I.U32.TRUNC.NTZ R2, R2 ;  /* 0x0000000200027305 */ /* 0x000ee2000020f000 */
[----:B--2---:R-:W-:Y:S02]  /*10f0*/  R2UR UR4, R3 ;  /* 0x00000000030472ca */ /* 0x004fe400000e0000 */
[----:B------:R-:W-:Y:S02]  /*1100*/  PRMT R3, RZ, 0x7610, R3 ;  /* 0x00007610ff037816 */ /* 0x000fe40000000003 */
[----:B---3--:R-:W-:Y:S02]  /*1110*/  R2UR UR6, R2 ;  /* 0x00000000020672ca */ /* 0x008fe400000e0000 */
[----:B------:R-:W-:-:S07]  /*1120*/  PRMT R2, RZ, 0x7610, R2 ;  /* 0x00007610ff027816 */ /* 0x000fce0000000002 */
[----:B------:R-:W-:-:S04]  /*1130*/  UIADD3 UR5, UPT, UPT, -UR4, URZ, URZ ;  /* 0x000000ff04057290 */ /* 0x000fc8000fffe1ff */
[----:B------:R-:W-:Y:S02]  /*1140*/  UIMAD UR63, UR63, UR5, UR31 ;  /* 0x000000053f3f72a4 */ /* 0x000fe4000f8e021f */
[----:B------:R-:W-:-:S04]  /*1150*/  UIADD3 UR4, UPT, UPT, -UR6, URZ, URZ ;  /* 0x000000ff06047290 */ /* 0x000fc8000fffe1ff */
[----:B------:R-:W-:-:S06]  /*1160*/  UIMAD UR4, UR7, UR4, UR30 ;  /* 0x00000004070472a4 */ /* 0x000fcc000f8e021e */
[----:B------:R-:W-:Y:S01]  /*1170*/  IMAD.U32 R50, RZ, RZ, UR4 ;  /* 0x00000004ff327e24 */ /* 0x000fe2000f8e00ff */
[----:B-1----:R-:W-:Y:S06]  /*1180*/  BRA.U UP5, `(.L_x_17) ;  /* 0x0000000105687547 */ /* 0x002fec000b800000 */
[----:B------:R-:W-:Y:S01]  /*1190*/  R2UR UR4, R50 ;  /* 0x00000000320472ca */ /* 0x000fe200000e0000 */
[----:B------:R-:W-:-:S12]  /*11a0*/  ULOP3.LUT UR5, UR63, 0x4, URZ, 0x3c, !UPT ;  /* 0x000000043f057892 */ /* 0x000fd8000f8e3cff */
[----:B------:R-:W-:Y:S02]  /*11b0*/  UISETP.NE.AND UP0, UPT, UR4, URZ, UPT ;  /* 0x000000ff0400728c */ /* 0x000fe4000bf05270 */
[----:B------:R-:W-:Y:S02]  /*11c0*/  ULOP3.LUT UR4, UR63, 0x2, URZ, 0x3c, !UPT ;  /* 0x000000023f047892 */ /* 0x000fe4000f8e3cff */
[----:B------:R-:W-:-:S04]  /*11d0*/  UISETP.GT.U32.AND UP2, UPT, UR63, 0x1, UP0 ;  /* 0x000000013f00788c */ /* 0x000fc80008744070 */
[----:B------:R-:W-:Y:S02]  /*11e0*/  USEL UR8, URZ, 0x1, UP2 ;  /* 0x00000001ff087887 */ /* 0x000fe40009000000 */
[----:B------:R-:W-:Y:S02]  /*11f0*/  USEL UR7, URZ, 0x2, UP2 ;  /* 0x00000002ff077887 */ /* 0x000fe40009000000 */
[----:B------:R-:W-:Y:S02]  /*1200*/  UISETP.GT.U32.AND UP2, UPT, UR4, 0x1, UP0 ;  /* 0x000000010400788c */ /* 0x000fe40008744070 */
[----:B------:R-:W-:Y:S02]  /*1210*/  ULOP3.LUT UR4, UR63, 0x6, URZ, 0x3c, !UPT ;  /* 0x000000063f047892 */ /* 0x000fe4000f8e3cff */
[----:B------:R-:W-:Y:S02]  /*1220*/  USEL UR6, URZ, 0x4, UP2 ;  /* 0x00000004ff067887 */ /* 0x000fe40009000000 */
[----:B------:R-:W-:-:S02]  /*1230*/  USEL UR9, URZ, 0x8, UP2 ;  /* 0x00000008ff097887 */ /* 0x000fc40009000000 */
[----:B------:R-:W-:Y:S02]  /*1240*/  UISETP.GT.U32.AND UP2, UPT, UR5, 0x1, UP0 ;  /* 0x000000010500788c */ /* 0x000fe40008744070 */
[----:B------:R-:W-:Y:S02]  /*1250*/  UISETP.GT.U32.AND UP0, UPT, UR4, 0x1, UP0 ;  /* 0x000000010400788c */ /* 0x000fe40008704070 */
[----:B------:R-:W-:Y:S02]  /*1260*/  USEL UR4, URZ, 0x10, UP2 ;  /* 0x00000010ff047887 */ /* 0x000fe40009000000 */
[----:B------:R-:W-:Y:S02]  /*1270*/  UIADD3 UR5, UPT, UPT, UR6, UR7, UR8 ;  /* 0x0000000706057290 */ /* 0x000fe4000fffe008 */
[----:B------:R-:W-:Y:S02]  /*1280*/  USEL UR7, URZ, 0x40, UP0 ;  /* 0x00000040ff077887 */ /* 0x000fe40008000000 */
[----:B------:R-:W-:-:S02]  /*1290*/  USEL UR8, URZ, 0x20, UP2 ;  /* 0x00000020ff087887 */ /* 0x000fc40009000000 */
[----:B------:R-:W-:Y:S02]  /*12a0*/  UIADD3 UR5, UPT, UPT, UR4, UR5, UR9 ;  /* 0x0000000504057290 */ /* 0x000fe4000fffe009 */
[----:B------:R-:W-:Y:S02]  /*12b0*/  ULOP3.LUT UR4, UR63, 0xfffffffe, URZ, 0xc0, !UPT ;  /* 0xfffffffe3f047892 */ /* 0x000fe4000f8ec0ff */
[----:B------:R-:W-:Y:S02]  /*12c0*/  USEL UR6, URZ, 0x80, UP0 ;  /* 0x00000080ff067887 */ /* 0x000fe40008000000 */
[----:B------:R-:W-:-:S03]  /*12d0*/  UIADD3 UR5, UPT, UPT, UR7, UR5, UR8 ;  /* 0x0000000507057290 */ /* 0x000fc6000fffe008 */
[----:B------:R-:W-:Y:S01]  /*12e0*/  UMOV UR7, 0x3 ;  /* 0x0000000300077882 */ /* 0x000fe20000000000 */
[----:B------:R-:W-:Y:S02]  /*12f0*/  UIADD3 UR5, UPT, UPT, UR5, UR6, URZ ;  /* 0x0000000605057290 */ /* 0x000fe4000fffe0ff */
[----:B------:R-:W-:-:S04]  /*1300*/  USHF.L.U32 UR4, UR7, UR4, URZ ;  /* 0x0000000407047299 */ /* 0x000fc800080006ff */
[----:B------:R-:W-:Y:S02]  /*1310*/  MOV R3, UR5 ;  /* 0x0000000500037c02 */ /* 0x000fe40008000f00 */
[----:B------:R-:W-:-:S07]  /*1320*/  IMAD.U32 R2, RZ, RZ, UR4 ;  /* 0x00000004ff027e24 */ /* 0x000fce000f8e00ff */
.L_x_17:
[----:B------:R-:W1:Y:S01]  /*1330*/  S2UR UR36, SR_CTAID.Z ;  /* 0x00000000002479c3 */ /* 0x000e620000002700 */
[----:B------:R-:W-:Y:S01]  /*1340*/  UISETP.GE.AND UP0, UPT, UR19, 0x1, UPT ;  /* 0x000000011300788c */ /* 0x000fe2000bf06270 */
[----:B------:R-:W-:-:S08]  /*1350*/  UMOV UR25, 0x55 ;  /* 0x0000005500197882 */ /* 0x000fd00000000000 */
[----:B------:R-:W-:Y:S05]  /*1360*/  BRA.U !UP0, `(.L_x_18) ;  /* 0x0000000108d07547 */ /* 0x000fea000b800000 */
[----:B------:R-:W2:Y:S01]  /*1370*/  LDCU.128 UR12, c[0x0][0xb10] ;  /* 0x00016200ff0c77ac */ /* 0x000ea20008000c00 */
[----:B------:R-:W3:Y:S01]  /*1380*/  LDCU UR6, c[0x0][0x370] ;  /* 0x00006e00ff0677ac */ /* 0x000ee20008000800 */
[----:B------:R-:W4:Y:S01]  /*1390*/  LDCU UR7, c[0x0][0x374] ;  /* 0x00006e80ff0777ac */ /* 0x000f220008000800 */
[----:B------:R-:W1:Y:S01]  /*13a0*/  LDCU UR20, c[0x0][0xb0c] ;  /* 0x00016180ff1477ac */ /* 0x000e620008000800 */
[----:B------:R-:W1:Y:S01]  /*13b0*/  LDCU UR22, c[0x0][0xb20] ;  /* 0x00016400ff1677ac */ /* 0x000e620008000800 */
[----:B------:R-:W1:Y:S01]  /*13c0*/  LDCU.64 UR8, c[0x0][0xb28] ;  /* 0x00016500ff0877ac */ /* 0x000e620008000a00 */
[----:B--2---:R-:W-:Y:S02]  /*13d0*/  UISETP.NE.AND UP3, UPT, UR14, 0x1, UPT ;  /* 0x000000010e00788c */ /* 0x004fe4000bf65270 */
[----:B----4-:R-:W-:Y:S02]  /*13e0*/  UIMAD.WIDE.U32 UR10, UR7, UR15, URZ ;  /* 0x0000000f070a72a5 */ /* 0x010fe4000f8e00ff */
[----:B---3--:R-:W-:-:S02]  /*13f0*/  UIMAD.WIDE.U32 UR16, UR6, UR12, URZ ;  /* 0x0000000c061072a5 */ /* 0x008fc4000f8e00ff */
[----:B-1----:R-:W-:Y:S02]  /*1400*/  UISETP.NE.AND UP0, UPT, UR20, 0x1, UPT ;  /* 0x000000011400788c */ /* 0x002fe4000bf05270 */
[----:B------:R-:W-:Y:S01]  /*1410*/  UIMAD.WIDE.U32 UR4, UR31, UR12, URZ ;  /* 0x0000000c1f0472a5 */ /* 0x000fe2000f8e00ff */
[----:B------:R-:W-:Y:S02]  /*1420*/  UMOV UR10, UR11 ;  /* 0x0000000b000a7c82 */ /* 0x000fe40008000000 */
[----:B------:R-:W-:Y:S01]  /*1430*/  UMOV UR16, UR17 ;  /* 0x0000001100107c82 */ /* 0x000fe20008000000 */
[----:B------:R-:W-:Y:S02]  /*1440*/  @UP3 USHF.R.U32.HI UR7, URZ, UR22, UR10 ;  /* 0x00000016ff073299 */ /* 0x000fe4000801160a */
[----:B------:R-:W-:Y:S02]  /*1450*/  UISETP.NE.AND UP2, UPT, UR19, 0x1, UPT ;  /* 0x000000011300788c */ /* 0x000fe4000bf45270 */
[----:B------:R-:W-:-:S02]  /*1460*/  USHF.R.U32.HI UR5, URZ, UR13, UR5 ;  /* 0x0000000dff057299 */ /* 0x000fc40008011605 */
[----:B------:R-:W-:Y:S02]  /*1470*/  @UP0 USHF.R.U32.HI UR6, URZ, UR13, UR16 ;  /* 0x0000000dff060299 */ /* 0x000fe40008011610 */
[----:B------:R-:W-:Y:S02]  /*1480*/  UIMAD.WIDE.U32 UR12, UR30, UR15, URZ ;  /* 0x0000000f1e0c72a5 */ /* 0x000fe4000f8e00ff */
[----:B------:R-:W-:Y:S02]  /*1490*/  UIMAD.WIDE.U32 UR10, UR7, UR8, URZ ;  /* 0x00000008070a72a5 */ /* 0x000fe4000f8e00ff */
[----:B------:R-:W-:Y:S02]  /*14a0*/  UIMAD.WIDE.U32 UR16, UR6, UR8, URZ ;  /* 0x00000008061072a5 */ /* 0x000fe4000f8e00ff */
[----:B------:R-:W-:Y:S01]  /*14b0*/  USEL UR5, UR31, UR5, !UP0 ;  /* 0x000000051f057287 */ /* 0x000fe2000c000000 */
[----:B------:R-:W-:Y:S02]  /*14c0*/  UMOV UR4, UR13 ;  /* 0x0000000d00047c82 */ /* 0x000fe40008000000 */
[----:B------:R-:W-:Y:S01]  /*14d0*/  UMOV UR10, UR11 ;  /* 0x0000000b000a7c82 */ /* 0x000fe20008000000 */
[----:B------:R-:W-:-:S02]  /*14e0*/  USHF.R.U32.HI UR4, URZ, UR22, UR4 ;  /* 0x00000016ff047299 */ /* 0x000fc40008011604 */
[----:B------:R-:W-:Y:S01]  /*14f0*/  @UP2 USHF.R.U32.HI UR7, URZ, UR9, UR10 ;  /* 0x00000009ff072299 */ /* 0x000fe2000801160a */
[----:B------:R-:W-:Y:S01]  /*1500*/  UMOV UR16, UR17 ;  /* 0x0000001100107c82 */ /* 0x000fe20008000000 */
[----:B------:R-:W-:Y:S02]  /*1510*/  USEL UR4, UR30, UR4, !UP3 ;  /* 0x000000041e047287 */ /* 0x000fe4000d800000 */
[----:B------:R-:W-:Y:S02]  /*1520*/  @UP2 USHF.R.U32.HI UR6, URZ, UR9, UR16 ;  /* 0x00000009ff062299 */ /* 0x000fe40008011610 */
[----:B------:R-:W-:Y:S02]  /*1530*/  UIMAD UR7, UR7, UR19, URZ ;  /* 0x00000013070772a4 */ /* 0x000fe4000f8e02ff */
[----:B------:R-:W-:Y:S02]  /*1540*/  UIMAD UR12, UR6, UR19, URZ ;  /* 0x00000013060c72a4 */ /* 0x000fe4000f8e02ff */
[----:B------:R-:W-:-:S02]  /*1550*/  UISETP.GE.AND UP0, UPT, UR4, UR7, UPT ;  /* 0x000000070400728c */ /* 0x000fc4000bf06270 */
[----:B------:R-:W-:Y:S02]  /*1560*/  UIMAD.WIDE.U32 UR10, UR4, UR8, URZ ;  /* 0x00000008040a72a5 */ /* 0x000fe4000f8e00ff */
[----:B------:R-:W-:Y:S02]  /*1570*/  UISETP.GE.OR UP0, UPT, UR5, UR12, UP0 ;  /* 0x0000000c0500728c */ /* 0x000fe40008706670 */
[----:B------:R-:W-:Y:S02]  /*1580*/  UIMAD.WIDE.U32 UR12, UR5, UR8, URZ ;  /* 0x00000008050c72a5 */ /* 0x000fe4000f8e00ff */
[----:B------:R-:W-:Y:S01]  /*1590*/  UIADD3 UR10, UPT, UPT, -UR4, URZ, URZ ;  /* 0x000000ff040a7290 */ /* 0x000fe2000fffe1ff */
[----:B------:R-:W-:Y:S01]  /*15a0*/  UMOV UR8, UR11 ;  /* 0x0000000b00087c82 */ /* 0x000fe20008000000 */
[----:B------:R-:W-:Y:S02]  /*15b0*/  UIADD3 UR11, UPT, UPT, -UR5, URZ, URZ ;  /* 0x000000ff050b7290 */ /* 0x000fe4000fffe1ff */
[----:B------:R-:W-:-:S03]  /*15c0*/  USHF.R.U32.HI UR8, URZ, UR9, UR8 ;  /* 0x00000009ff087299 */ /* 0x000fc60008011608 */
[----:B------:R-:W-:Y:S01]  /*15d0*/  @!UP0 UMOV UR7, UR13 ;  /* 0x0000000d00078c82 */ /* 0x000fe20008000000 */
[----:B------:R-:W-:Y:S02]  /*15e0*/  UIMAD UR30, UR14, UR10, UR30 ;  /* 0x0000000a0e1e72a4 */ /* 0x000fe4000f8e021e */
[----:B------:R-:W-:Y:S02]  /*15f0*/  USEL UR8, UR4, UR8, !UP2 ;  /* 0x0000000804087287 */ /* 0x000fe4000d000000 */
[----:B------:R-:W-:Y:S02]  /*1600*/  @!UP0 USHF.R.U32.HI UR7, URZ, UR9, UR7 ;  /* 0x00000009ff078299 */ /* 0x000fe40008011607 */
[----:B------:R-:W-:Y:S02]  /*1610*/  UIADD3 UR9, UPT, UPT, -UR8, URZ, URZ ;  /* 0x000000ff08097290 */ /* 0x000fe4000fffe1ff */
[----:B------:R-:W-:Y:S02]  /*1620*/  @!UP0 USEL UR7, UR5, UR7, !UP2 ;  /* 0x0000000705078287 */ /* 0x000fe4000d000000 */
[----:B------:R-:W-:-:S02]  /*1630*/  UIMAD UR9, UR19, UR9, UR4 ;  /* 0x00000009130972a4 */ /* 0x000fc4000f8e0204 */
[----:B------:R-:W-:Y:S02]  /*1640*/  @!UP0 UIADD3 UR8, UPT, UPT, UR8, -UR7, URZ ;  /* 0x8000000708088290 */ /* 0x000fe4000fffe0ff */
[----:B------:R-:W-:Y:S02]  /*1650*/  @!UP0 UIMAD UR6, UR9, UR6, UR7 ;  /* 0x00000006090682a4 */ /* 0x000fe4000f8e0207 */
[----:B------:R-:W-:Y:S02]  /*1660*/  @!UP0 UIMAD UR4, UR8, UR19, UR5 ;  /* 0x00000013080482a4 */ /* 0x000fe4000f8e0205 */
[----:B------:R-:W-:Y:S02]  /*1670*/  UIMAD UR31, UR20, UR11, UR31 ;  /* 0x0000000b141f72a4 */ /* 0x000fe4000f8e021f */
[----:B------:R-:W-:Y:S01]  /*1680*/  UIMAD UR30, UR4, UR14, UR30 ;  /* 0x0000000e041e72a4 */ /* 0x000fe2000f8e021e */
[----:B------:R-:W-:Y:S02]  /*1690*/  @!UP0 UMOV UR5, UR6 ;  /* 0x0000000600058c82 */ /* 0x000fe40008000000 */
[----:B------:R-:W-:-:S12]  /*16a0*/  UIMAD UR31, UR5, UR20, UR31 ;  /* 0x00000014051f72a4 */ /* 0x000fd8000f8e021f */
.L_x_18:
[----:B------:R-:W-:Y:S02]  /*16b0*/  UISETP.NE.AND UP2, UPT, UR23, 0x1, UPT ;  /* 0x000000011700788c */ /* 0x000fe4000bf45270 */
[----:B------:R-:W-:Y:S02]  /*16c0*/  ULOP3.LUT UR21, UR21, 0xffff, URZ, 0xc0, !UPT ;  /* 0x0000ffff15157892 */ /* 0x000fe4000f8ec0ff */
[----:B------:R-:W-:Y:S02]  /*16d0*/  UISETP.NE.AND UP0, UPT, UR18, 0x2, UPT ;  /* 0x000000021200788c */ /* 0x000fe4000bf05270 */
[----:B------:R-:W-:Y:S02]  /*16e0*/  ULOP3.LUT UR24, UR24, 0xc00, URZ, 0xc0, !UPT ;  /* 0x00000c0018187892 */ /* 0x000fe4000f8ec0ff */
[----:B------:R-:W-:Y:S02]  /*16f0*/  ULOP3.LUT UR46, UR46, 0x40, URZ, 0xc0, !UPT ;  /* 0x000000402e2e7892 */ /* 0x000fe4000f8ec0ff */
[----:B------:R-:W-:Y:S01]  /*1700*/  USHF.L.U32 UR21, UR25, UR21, URZ ;  /* 0x0000001519157299 */ /* 0x000fe200080006ff */
[----:B------:R-:W-:Y:S11]  /*1710*/  BRA.U UP2, `(.L_x_19) ;  /* 0x0000000102407547 */ /* 0x000ff6000b800000 */
[----:B------:R-:W2:Y:S01]  /*1720*/  LDCU.128 UR8, c[0x0][0xb10] ;  /* 0x00016200ff0877ac */ /* 0x000ea20008000c00 */
[----:B------:R-:W3:Y:S01]  /*1730*/  LDCU UR12, c[0x0][0xb0c] ;  /* 0x00016180ff0c77ac */ /* 0x000ee20008000800 */
[----:B------:R-:W4:Y:S01]  /*1740*/  LDCU UR13, c[0x0][0xb20] ;  /* 0x00016400ff0d77ac */ /* 0x000f220008000800 */
[----:B--2---:R-:W-:Y:S02]  /*1750*/  UIMAD.WIDE.U32 UR4, UR31, UR8, URZ ;  /* 0x000000081f0472a5 */ /* 0x004fe4000f8e00ff */
[----:B------:R-:W-:Y:S02]  /*1760*/  UIMAD.WIDE.U32 UR6, UR30, UR11, URZ ;  /* 0x0000000b1e0672a5 */ /* 0x000fe4000f8e00ff */
[----:B---3--:R-:W-:Y:S02]  /*1770*/  UISETP.NE.AND UP2, UPT, UR12, 0x1, UPT ;  /* 0x000000010c00788c */ /* 0x008fe4000bf45270 */
[----:B------:R-:W-:-:S03]  /*1780*/  USHF.R.U32.HI UR5, URZ, UR9, UR5 ;  /* 0x00000009ff057299 */ /* 0x000fc60008011605 */
[----:B------:R-:W-:Y:S01]  /*1790*/  UMOV UR4, UR7 ;  /* 0x0000000700047c82 */ /* 0x000fe20008000000 */
[----:B------:R-:W-:Y:S02]  /*17a0*/  USEL UR5, UR31, UR5, !UP2 ;  /* 0x000000051f057287 */ /* 0x000fe4000d000000 */
[----:B------:R-:W-:Y:S02]  /*17b0*/  UISETP.NE.AND UP2, UPT, UR10, 0x1, UPT ;  /* 0x000000010a00788c */ /* 0x000fe4000bf45270 */
[----:B----4-:R-:W-:-:S04]  /*17c0*/  USHF.R.U32.HI UR4, URZ, UR13, UR4 ;  /* 0x0000000dff047299 */ /* 0x010fc80008011604 */
[----:B------:R-:W-:-:S04]  /*17d0*/  USEL UR4, UR30, UR4, !UP2 ;  /* 0x000000041e047287 */ /* 0x000fc8000d000000 */
[----:B------:R-:W-:Y:S02]  /*17e0*/  UIADD3 UR6, UPT, UPT, UR5, -UR4, URZ ;  /* 0x8000000405067290 */ /* 0x000fe4000fffe0ff */
[----:B------:R-:W-:Y:S02]  /*17f0*/  UIADD3 UR4, UPT, UPT, -UR5, UR4, URZ ;  /* 0x0000000405047290 */ /* 0x000fe4000fffe1ff */
[----:B------:R-:W-:Y:S02]  /*1800*/  UIMAD UR30, UR6, UR10, UR30 ;  /* 0x0000000a061e72a4 */ /* 0x000fe4000f8e021e */
[----:B------:R-:W-:-:S12]  /*1810*/  UIMAD UR31, UR4, UR12, UR31 ;  /* 0x0000000c041f72a4 */ /* 0x000fd8000f8e021f */
.L_x_19:
[----:B------:R-:W-:Y:S05]  /*1820*/  BRA.U !UP6, `(.L_x_20) ;  /* 0x000000010e0c7547 */ /* 0x000fea000b800000 */
[----:B------:R-:W-:Y:S01]  /*1830*/  UCGABAR_WAIT ;  /* 0x0000000000007dc7 */ /* 0x000fe20008000000 */
[----:B------:R-:W-:Y:S01]  /*1840*/  CCTL.IVALL ;  /* 0x00000000ff00798f */ /* 0x000fe20002000000 */
[----:B------:R-:W-:Y:S05]  /*1850*/  BRA `(.L_x_21) ;  /* 0x0000000000047947 */ /* 0x000fea0003800000 */
.L_x_20:
[----:B------:R-:W-:Y:S06]  /*1860*/  BAR.SYNC.DEFER_BLOCKING 0x0 ;  /* 0x0000000000007b1d */ /* 0x000fec0000010000 */
.L_x_21:
[----:B------:R-:W-:Y:S05]  /*1870*/  BRA.U UP0, `(.L_x_22) ;  /* 0x00000015004c7547 */ /* 0x000fea000b800000 */
[----:B------:R-:W2:Y:S01]  /*1880*/  LDCU UR6, c[0x0][0x38c] ;  /* 0x00007180ff0677ac */ /* 0x000ea20008000800 */
[----:B------:R-:W-:Y:S01]  /*1890*/  PLOP3.LUT P1, PT, PT, PT, UP4, 0x80, 0x8 ;  /* 0x000000000008781c */ /* 0x000fe20003f2f048 */
[----:B------:R-:W-:Y:S01]  /*18a0*/  IMAD.MOV.U32 R12, RZ, RZ, 0x1 ;  /* 0x00000001ff0c7424 */ /* 0x000fe200078e00ff */
[----:B------:R-:W-:Y:S02]  /*18b0*/  ISETP.NE.AND P2, PT, R0, RZ, P3 ;  /* 0x000000ff0000720c */ /* 0x000fe40001f45270 */
[----:B------:R-:W-:Y:S02]  /*18c0*/  CS2R R10, SRZ ;  /* 0x00000000000a7805 */ /* 0x000fe4000001ff00 */
[----:B------:R-:W-:Y:S01]  /*18d0*/  PLOP3.LUT P1, PT, P1, PT, PT, 0x8, 0x80 ;  /* 0x000000000080781c */ /* 0x000fe20000f2e170 */
[----:B------:R-:W-:Y:S01]  /*18e0*/  IMAD.MOV.U32 R9, RZ, RZ, RZ ;  /* 0x000000ffff097224 */ /* 0x000fe200078e00ff */
[----:B------:R-:W3:Y:S01]  /*18f0*/  LDCU UR39, c[0x0][0x370] ;  /* 0x00006e00ff2777ac */ /* 0x000ee20008000800 */
[----:B------:R-:W-:Y:S01]  /*1900*/  IMAD.MOV.U32 R8, RZ, RZ, 0x1 ;  /* 0x00000001ff087424 */ /* 0x000fe200078e00ff */
[----:B------:R-:W4:Y:S01]  /*1910*/  LDCU.64 UR26, c[0x0][0x348] ;  /* 0x00006900ff1a77ac */ /* 0x000f220008000a00 */
[----:B------:R-:W-:Y:S01]  /*1920*/  ULEA.HI UR43, UR24, UR46, URZ, 0x1a ;  /* 0x0000002e182b7291 */ /* 0x000fe2000f8fd0ff */
[----:B------:R-:W1:Y:S01]  /*1930*/  LDCU UR38, c[0x0][0x374] ;  /* 0x00006e80ff2677ac */ /* 0x000e620008000800 */
[----:B--2---:R-:W-:-:S02]  /*1940*/  UIADD3 UR5, UPT, UPT, UR6, 0x3f, URZ ;  /* 0x0000003f06057890 */ /* 0x004fc4000fffe0ff */
[----:B------:R-:W-:Y:S02]  /*1950*/  UIADD3 UR48, UPT, UPT, UR6, 0x7e, URZ ;  /* 0x0000007e06307890 */ /* 0x000fe4000fffe0ff */
[----:B------:R-:W-:-:S04]  /*1960*/  USHF.R.S32.HI UR4, URZ, 0x1f, UR5 ;  /* 0x0000001fff047899 */ /* 0x000fc80008011405 */
[----:B------:R-:W-:Y:S02]  /*1970*/  ULEA.HI UR4, UR4, UR5, URZ, 0x6 ;  /* 0x0000000504047291 */ /* 0x000fe4000f8f30ff */
[----:B------:R-:W-:Y:S02]  /*1980*/  UIADD3 UR5, UPT, UPT, UR6, -0x1, URZ ;  /* 0xffffffff06057890 */ /* 0x000fe4000fffe0ff */
[----:B------:R-:W-:Y:S02]  /*1990*/  USHF.R.S32.HI UR41, URZ, 0x6, UR4 ;  /* 0x00000006ff297899 */ /* 0x000fe40008011404 */
[----:B------:R-:W-:Y:S02]  /*19a0*/  UISETP.GE.U32.AND UP1, UPT, UR5, -0x7f, UPT ;  /* 0xffffff810500788c */ /* 0x000fe4000bf26070 */
[----:B------:R-:W-:Y:S01]  /*19b0*/  UISETP.LT.U32.AND UP0, UPT, UR41, 0x7, UPT ;  /* 0x000000072900788c */ /* 0x000fe2000bf01070 */
[----:B------:R-:W-:-:S03]  /*19c0*/  UMOV UR5, URZ ;  /* 0x000000ff00057c82 */ /* 0x000fc60008000000 */
[----:B------:R-:W-:Y:S02]  /*19d0*/  USEL UR40, UR41, 0x7, UP0 ;  /* 0x0000000729287887 */ /* 0x000fe40008000000 */
[----:B------:R-:W-:Y:S02]  /*19e0*/  UISETP.NE.AND UP0, UPT, UR18, URZ, UPT ;  /* 0x000000ff1200728c */ /* 0x000fe4000bf05270 */
[----:B------:R-:W-:Y:S02]  /*19f0*/  UIADD3 UR4, UPT, UPT, UR40, -0x1, URZ ;  /* 0xffffffff28047890 */ /* 0x000fe4000fffe0ff */
[----:B------:R-:W-:Y:S02]  /*1a00*/  @UP1 UIADD3 UR4, UPT, UPT, UR40, URZ, URZ ;  /* 0x000000ff28041290 */ /* 0x000fe4000fffe0ff */
[----:B------:R-:W-:Y:S02]  /*1a10*/  USEL UR25, UR55, 0x2, UP0 ;  /* 0x0000000237197887 */ /* 0x000fe40008000000 */
[----:B------:R-:W-:-:S02]  /*1a20*/  UIADD3 UR44, UPT, UPT, UR41, -UR40, URZ ;  /* 0x80000028292c7290 */ /* 0x000fc4000fffe0ff */
[----:B------:R-:W-:Y:S02]  /*1a30*/  UIADD3 UR28, UPT, UPT, UR4, 0x1, URZ ;  /* 0x00000001041c7890 */ /* 0x000fe4000fffe0ff */
[----:B-1-34-:R-:W-:-:S12]  /*1a40*/  UIADD3 UR42, UPT, UPT, -UR4, URZ, URZ ;  /* 0x000000ff042a7290 */ /* 0x01afd8000fffe1ff */
.L_x_42:
[----:B------:R-:W-:Y:S01]  /*1a50*/  UISETP.NE.AND UP0, UPT, UR47, URZ, UPT ;  /* 0x000000ff2f00728c */ /* 0x000fe2000bf05270 */
[----:B------:R-:W1:Y:S08]  /*1a60*/  S2UR UR47, SR_CgaCtaId ;  /* 0x00000000002f79c3 */ /* 0x000e700000008800 */
[----:B------:R-:W-:Y:S05]  /*1a70*/  BRA.U UP0, `(.L_x_23) ;  /* 0x0000000100347547 */ /* 0x000fea000b800000 */
[----:B------:R-:W2:Y:S01]  /*1a80*/  S2R R0, SR_CgaCtaId ;  /* 0x0000000000007919 */ /* 0x000ea20000008800 */
[----:B------:R-:W-:-:S04]  /*1a90*/  MOV R2, 0x400 ;  /* 0x0000040000027802 */ /* 0x000fc80000000f00 */
[----:B--2---:R-:W-:Y:S02]  /*1aa0*/  LEA R0, R0, R2, 0x18 ;  /* 0x0000000200007211 */ /* 0x004fe400078ec0ff */
[----:B------:R-:W-:-:S03]  /*1ab0*/  SHF.L.U32 R2, R8, 0x1f, RZ ;  /* 0x0000001f08027819 */ /* 0x000fc600000006ff */
[----:B------:R-:W-:-:S04]  /*1ac0*/  IMAD R0, R9, 0x8, R0 ;  /* 0x0000000809007824 */ /* 0x000fc800078e0200 */
[----:B------:R-:W2:Y:S02]  /*1ad0*/  SYNCS.PHASECHK.TRANS64.TRYWAIT P0, [R0+URZ+0x130], R2 ;  /* 0x00013002000075a7 */ /* 0x000ea400080011ff */
[----:B--2---:R-:W-:Y:S05]  /*1ae0*/  @!P0 BRA `(.L_x_24) ;  /* 0x00000074008c8947 */ /* 0x004fea0003800000 */
.L_x_152:
[----:B------:R-:W-:Y:S01]  /*1af0*/  VIADD R9, R9, 0x1 ;  /* 0x0000000109097836 */ /* 0x000fe20000000000 */
[----:B------:R2:W-:Y:S04]  /*1b00*/  SYNCS.ARRIVE.TRANS64.A1T0 RZ, [R0+URZ+0x120], RZ ;  /* 0x000120ff00ff79a7 */ /* 0x0005e800081000ff */
[----:B------:R-:W-:-:S04]  /*1b10*/  ISETP.NE.AND P0, PT, R9, 0x2, PT ;  /* 0x000000020900780c */ /* 0x000fc80003f05270 */
[----:B------:R-:W-:Y:S02]  /*1b20*/  SEL R9, R9, RZ, P0 ;  /* 0x000000ff09097207 */ /* 0x000fe40000000000 */
[----:B--2---:R-:W-:-:S04]  /*1b30*/  SEL R0, RZ, 0x1, P0 ;  /* 0x00000001ff007807 */ /* 0x004fc80000000000 */
[----:B------:R-:W-:-:S07]  /*1b40*/  LOP3.LUT R8, R8, R0, RZ, 0x3c, !PT ;  /* 0x0000000008087212 */ /* 0x000fce00078e3cff */
.L_x_23:
[----:B------:R-:W-:Y:S01]  /*1b50*/  UMOV UR6, 0x400 ;  /* 0x0000040000067882 */ /* 0x000fe20000000000 */
[----:B------:R-:W-:Y:S01]  /*1b60*/  UISETP.GE.U32.AND UP0, UPT, UR48, 0x7f, UPT ;  /* 0x0000007f3000788c */ /* 0x000fe2000bf06070 */
[----:B------:R-:W-:Y:S01]  /*1b70*/  SHF.L.U32 R0, R12, 0x1f, RZ ;  /* 0x0000001f0c007819 */ /* 0x000fe200000006ff */
[----:B-1----:R-:W-:Y:S02]  /*1b80*/  ULEA UR6, UR47, UR6, 0x18 ;  /* 0x000000062f067291 */ /* 0x002fe4000f8ec0ff */
[----:B------:R-:W-:Y:S02]  /*1b90*/  ULEA UR11, UR30, UR43, 0x7 ;  /* 0x0000002b1e0b7291 */ /* 0x000fe4000f8e38ff */
[----:B------:R-:W-:Y:S01]  /*1ba0*/  ULEA UR4, UR5, UR6, 0x3 ;  /* 0x0000000605047291 */ /* 0x000fe2000f8e18ff */
[----:B------:R-:W-:-:S08]  /*1bb0*/  UMOV UR7, URZ ;  /* 0x000000ff00077c82 */ /* 0x000fd00008000000 */
[----:B------:R1:W2:Y:S01]  /*1bc0*/  SYNCS.PHASECHK.TRANS64.TRYWAIT P0, [UR4+0x38], R0 ;  /* 0x00003800ff0075a7 */ /* 0x0002a20008001104 */
[----:B------:R-:W-:-:S04]  /*1bd0*/  ULEA.HI UR4, UR31, UR31, URZ, 0x1 ;  /* 0x0000001f1f047291 */ /* 0x000fc8000f8f08ff */
[----:B------:R-:W-:-:S04]  /*1be0*/  USHF.L.U32 UR4, UR4, 0x6, URZ ;  /* 0x0000000604047899 */ /* 0x000fc800080006ff */
[----:B------:R-:W-:Y:S01]  /*1bf0*/  ULOP3.LUT UR34, UR46, 0xffffff80, UR4, 0xf8, !UPT ;  /* 0xffffff802e227892 */ /* 0x000fe2000f8ef804 */
[----:B------:R-:W-:Y:S11]  /*1c00*/  BRA.U !UP0, `(.L_x_25) ;  /* 0x0000000108c87547 */ /* 0x000ff6000b800000 */
[----:B------:R-:W-:Y:S01]  /*1c10*/  UMOV UR13, UR42 ;  /* 0x0000002a000d7c82 */ /* 0x000fe20008000000 */
[----:B------:R-:W-:Y:S01]  /*1c20*/  UMOV UR4, UR5 ;  /* 0x0000000500047c82 */ /* 0x000fe20008000000 */
[----:B------:R-:W-:-:S05]  /*1c30*/  UMOV UR35, URZ ;  /* 0x000000ff00237c82 */ /* 0x000fca0008000000 */
.L_x_31:
[----:B------:R-:W-:Y:S01]  /*1c40*/  ULEA UR33, UR4, UR6, 0x3 ;  /* 0x0000000604217291 */ /* 0x000fe2000f8e18ff */
[----:B------:R-:W-:Y:S01]  /*1c50*/  @P3 MOV R2, 0x8000 ;  /* 0x0000800000023802 */ /* 0x000fe20000000f00 */
[----:B--234-:R-:W-:Y:S10]  /*1c60*/  @P0 BRA `(.L_x_26) ;  /* 0x00000000000c0947 */ /* 0x01cff40003800000 */
[----:B------:R-:W-:-:S04]  /*1c70*/  SHF.L.U32 R3, R12, 0x1f, RZ ;  /* 0x0000001f0c037819 */ /* 0x000fc800000006ff */
[----:B------:R-:W2:Y:S02]  /*1c80*/  SYNCS.PHASECHK.TRANS64.TRYWAIT P0, [UR33+0x38], R3 ;  /* 0x00003803ff0075a7 */ /* 0x000ea40008001121 */
[----:B--2---:R-:W-:Y:S05]  /*1c90*/  @!P0 BRA `(.L_x_27) ;  /* 0x0000007400348947 */ /* 0x004fea0003800000 */
.L_x_26:
[----:B------:R2:W-:Y:S01]  /*1ca0*/  @P3 SYNCS.ARRIVE.TRANS64 RZ, [UR33], R2 ;  /* 0x00000002ffff39a7 */ /* 0x0005e20008000021 */
[----:B------:R-:W-:Y:S02]  /*1cb0*/  ULOP3.LUT UR5, UR25, 0x2, URZ, 0xfc, !UPT ;  /* 0x0000000219057892 */ /* 0x000fe4000f8efcff */
[----:B------:R-:W-:Y:S02]  /*1cc0*/  UIADD3 UR13, UPT, UPT, UR13, 0x1, URZ ;  /* 0x000000010d0d7890 */ /* 0x000fe4000fffe0ff */
[----:B------:R-:W-:Y:S02]  /*1cd0*/  UISETP.NE.AND UP0, UPT, UR5, 0x2, UPT ;  /* 0x000000020500788c */ /* 0x000fe4000bf05270 */
[----:B------:R-:W-:-:S07]  /*1ce0*/  UISETP.NE.AND UP2, UPT, UR13, 0x1, UPT ;  /* 0x000000010d00788c */ /* 0x000fce000bf45270 */
[----:B------:R-:W-:Y:S05]  /*1cf0*/  BRA.U UP0, `(.L_x_28) ;  /* 0x0000000100047547 */ /* 0x000fea000b800000 */
[----:B------:R-:W-:Y:S05]  /*1d00*/  BPT.TRAP 0x1 ;  /* 0x000000040000795c */ /* 0x000fea0000300000 */
.L_x_28:
[----:B------:R-:W-:Y:S04]  /*1d10*/  BSSY.RECONVERGENT B0, `(.L_x_29) ;  /* 0x0000003000007945 */ /* 0x000fe80003800200 */
[----:B------:R-:W-:Y:S05]  /*1d20*/  @!P2 BRA `(.L_x_30) ;  /* 0x000000000004a947 */ /* 0x000fea0003800000 */
[----:B------:R-:W-:Y:S05]  /*1d30*/  BPT.TRAP 0x1 ;  /* 0x000000040000795c */ /* 0x000fea0000300000 */
.L_x_30:
[----:B------:R-:W-:Y:S05]  /*1d40*/  BSYNC.RECONVERGENT B0 ;  /* 0x0000000000007941 */ /* 0x000fea0003800200 */
.L_x_29:
[----:B------:R-:W-:Y:S02]  /*1d50*/  UIADD3 UR5, UPT, UPT, UR4, 0x1, URZ ;  /* 0x0000000104057890 */ /* 0x000fe4000fffe0ff */
[----:B------:R-:W-:Y:S02]  /*1d60*/  ULEA UR32, UR4, UR6, 0xd ;  /* 0x0000000604207291 */ /* 0x000fe4000f8e68ff */
[----:B------:R-:W-:Y:S02]  /*1d70*/  UISETP.NE.AND UP0, UPT, UR5, 0x7, UPT ;  /* 0x000000070500788c */ /* 0x000fe4000bf05270 */
[----:B------:R-:W-:Y:S02]  /*1d80*/  ULEA UR4, UR4, UR24, 0xc ;  /* 0x0000001804047291 */ /* 0x000fe4000f8e60ff */
[----:B------:R-:W-:Y:S02]  /*1d90*/  USEL UR8, URZ, 0x1, UP0 ;  /* 0x00000001ff087887 */ /* 0x000fe40008000000 */
[----:B------:R-:W-:-:S02]  /*1da0*/  USEL UR5, UR5, URZ, UP0 ;  /* 0x000000ff05057287 */ /* 0x000fc40008000000 */
[----:B------:R-:W-:Y:S02]  /*1db0*/  UIADD3 UR16, UP1, UPT, UR26, 0x80, URZ ;  /* 0x000000801a107890 */ /* 0x000fe4000ff3e0ff */
[----:B------:R-:W-:Y:S01]  /*1dc0*/  ULEA UR4, UR4, UR6, 0x1 ;  /* 0x0000000604047291 */ /* 0x000fe2000f8e08ff */
[----:B------:R-:W-:Y:S01]  /*1dd0*/  LOP3.LUT R12, R12, UR8, RZ, 0x3c, !PT ;  /* 0x000000080c0c7c12 */ /* 0x000fe2000f8e3cff */
[----:B------:R-:W-:Y:S02]  /*1de0*/  UIADD3 UR14, UP0, UPT, UR26, 0x180, URZ ;  /* 0x000001801a0e7890 */ /* 0x000fe4000ff1e0ff */
[----:B------:R-:W-:Y:S01]  /*1df0*/  ULEA UR7, UR5, UR6, 0x3 ;  /* 0x0000000605077291 */ /* 0x000fe2000f8e18ff */
[----:B-1----:R-:W-:Y:S01]  /*1e00*/  SHF.L.U32 R0, R12, 0x1f, RZ ;  /* 0x0000001f0c007819 */ /* 0x002fe200000006ff */
[----:B------:R-:W-:Y:S02]  /*1e10*/  ULOP3.LUT UR33, UR33, 0xfefffff8, URZ, 0xc0, !UPT ;  /* 0xfefffff821217892 */ /* 0x000fe4000f8ec0ff */
[----:B------:R-:W-:-:S02]  /*1e20*/  UIADD3.X UR17, UPT, UPT, URZ, UR27, URZ, UP1, !UPT ;  /* 0x0000001bff117290 */ /* 0x000fc40008ffe4ff */
[----:B------:R-:W-:Y:S02]  /*1e30*/  UIADD3 UR32, UPT, UPT, UR32, 0x4300, URZ ;  /* 0x0000430020207890 */ /* 0x000fe4000fffe0ff */
[----:B------:R-:W-:Y:S01]  /*1e40*/  UIADD3 UR8, UPT, UPT, UR4, 0x12300, URZ ;  /* 0x0001230004087890 */ /* 0x000fe2000fffe0ff */
[----:B------:R3:W4:Y:S01]  /*1e50*/  SYNCS.PHASECHK.TRANS64.TRYWAIT P0, [UR7+0x38], R0 ;  /* 0x00003800ff0075a7 */ /* 0x0007220008001107 */
[----:B------:R-:W-:Y:S02]  /*1e60*/  UIADD3.X UR15, UPT, UPT, URZ, UR27, URZ, UP0, !UPT ;  /* 0x0000001bff0f7290 */ /* 0x000fe400087fe4ff */
[----:B------:R-:W-:Y:S01]  /*1e70*/  UPRMT UR4, URZ, 0x5410, UR21 ;  /* 0x00005410ff047896 */ /* 0x000fe20008000015 */
[----:B------:R-:W-:Y:S01]  /*1e80*/  UMOV UR18, 0x0 ;  /* 0x0000000000127882 */ /* 0x000fe20000000000 */
[----:B------:R-:W-:Y:S01]  /*1e90*/  UMOV UR19, 0x10000000 ;  /* 0x1000000000137882 */ /* 0x000fe20000000000 */
[----:B------:R-:W-:Y:S01]  /*1ea0*/  UMOV UR10, UR35 ;  /* 0x00000023000a7c82 */ /* 0x000fe20008000000 */
[----:B------:R-:W-:Y:S01]  /*1eb0*/  UMOV UR12, UR36 ;  /* 0x00000024000c7c82 */ /* 0x000fe20008000000 */
[----:B------:R-:W-:Y:S01]  /*1ec0*/  UMOV UR9, UR33 ;  /* 0x0000002100097c82 */ /* 0x000fe20008000000 */
[----:B------:R1:W-:Y:S01]  /*1ed0*/  UTMALDG.3D.2CTA [UR32], [UR16], desc[UR18] ;  /* 0x00001220100075b4 */ /* 0x0003e20008211000 */
[----:B------:R-:W-:-:S02]  /*1ee0*/  UMOV UR7, UR28 ;  /* 0x0000001c00077c82 */ /* 0x000fc40008000000 */
[----:B------:R2:W-:Y:S01]  /*1ef0*/  UTMALDG.3D.MULTICAST.2CTA [UR8], [UR14], UR4, desc[UR18] ;  /* 0x000012080e0073b4 */ /* 0x0005e20008211804 */
[----:B-1----:R-:W-:Y:S01]  /*1f00*/  UIADD3 UR35, UPT, UPT, UR35, 0x40, URZ ;  /* 0x0000004023237890 */ /* 0x002fe2000fffe0ff */
[----:B--2---:R-:W-:Y:S01]  /*1f10*/  UMOV UR4, UR5 ;  /* 0x0000000500047c82 */ /* 0x004fe20008000000 */
[----:B------:R-:W-:Y:S10]  /*1f20*/  BRA.U UP2, `(.L_x_31) ;  /* 0xfffffffd02447547 */ /* 0x000ff4000b83ffff */
.L_x_25:
[----:B------:R-:W-:Y:S01]  /*1f30*/  ULEA UR4, UR5, UR6, 0x3 ;  /* 0x0000000605047291 */ /* 0x000fe2000f8e18ff */
[----:B-1-3--:R-:W-:Y:S01]  /*1f40*/  SHF.L.U32 R0, R12, 0x1f, RZ ;  /* 0x0000001f0c007819 */ /* 0x00afe200000006ff */
[----:B------:R-:W-:Y:S01]  /*1f50*/  @!P1 SYNCS.ARRIVE.TRANS64.A1T0 RZ, [UR6+0xb8], RZ ;  /* 0x0000b8ffffff99a7 */ /* 0x000fe20008100006 */
[----:B------:R-:W-:-:S06]  /*1f60*/  UISETP.GT.AND UP0, UPT, UR41, UR40, UPT ;  /* 0x000000282900728c */ /* 0x000fcc000bf04270 */
[----:B--2-4-:R1:W2:Y:S03]  /*1f70*/  SYNCS.PHASECHK.TRANS64.TRYWAIT P0, [UR4+0x38], R0 ;  /* 0x00003800ff0075a7 */ /* 0x0142a60008001104 */
[----:B------:R-:W-:Y:S05]  /*1f80*/  BRA.U !UP0, `(.L_x_32) ;  /* 0x0000000108c87547 */ /* 0x000fea000b800000 */
[----:B------:R-:W-:Y:S01]  /*1f90*/  UIADD3 UR13, UPT, UPT, UR44, UR7, URZ ;  /* 0x000000072c0d7290 */ /* 0x000fe2000fffe0ff */
[----:B------:R-:W-:-:S11]  /*1fa0*/  UMOV UR4, UR5 ;  /* 0x0000000500047c82 */ /* 0x000fd60008000000 */
.L_x_38:
[----:B------:R-:W-:Y:S01]  /*1fb0*/  ULEA UR17, UR4, UR6, 0x3 ;  /* 0x0000000604117291 */ /* 0x000fe2000f8e18ff */
[----:B--2---:R-:W-:Y:S01]  /*1fc0*/  @P3 MOV R2, 0x8000 ;  /* 0x0000800000023802 */ /* 0x004fe20000000f00 */
[----:B--2-4-:R-:W-:Y:S10]  /*1fd0*/  @P0 BRA `(.L_x_33) ;  /* 0x00000000000c0947 */ /* 0x014ff40003800000 */
[----:B------:R-:W-:-:S04]  /*1fe0*/  SHF.L.U32 R3, R12, 0x1f, RZ ;  /* 0x0000001f0c037819 */ /* 0x000fc800000006ff */
[----:B------:R-:W2:Y:S02]  /*1ff0*/  SYNCS.PHASECHK.TRANS64.TRYWAIT P0, [UR17+0x38], R3 ;  /* 0x00003803ff0075a7 */ /* 0x000ea40008001111 */
[----:B--2---:R-:W-:Y:S05]  /*2000*/  @!P0 BRA `(.L_x_34) ;  /* 0x0000007000708947 */ /* 0x004fea0003800000 */
.L_x_33:
[----:B------:R2:W-:Y:S01]  /*2010*/  @P3 SYNCS.ARRIVE.TRANS64 RZ, [UR17], R2 ;  /* 0x00000002ffff39a7 */ /* 0x0005e20008000011 */
[----:B------:R-:W-:-:S04]  /*2020*/  ULOP3.LUT UR5, UR25, 0x2, URZ, 0xfc, !UPT ;  /* 0x0000000219057892 */ /* 0x000fc8000f8efcff */
[----:B------:R-:W-:-:S09]  /*2030*/  UISETP.NE.AND UP0, UPT, UR5, 0x2, UPT ;  /* 0x000000020500788c */ /* 0x000fd2000bf05270 */
[----:B------:R-:W-:Y:S05]  /*2040*/  BRA.U UP0, `(.L_x_35) ;  /* 0x0000000100047547 */ /* 0x000fea000b800000 */
[----:B------:R-:W-:Y:S05]  /*2050*/  BPT.TRAP 0x1 ;  /* 0x000000040000795c */ /* 0x000fea0000300000 */
.L_x_35:
[----:B------:R-:W-:Y:S04]  /*2060*/  BSSY.RECONVERGENT B0, `(.L_x_36) ;  /* 0x0000003000007945 */ /* 0x000fe80003800200 */
[----:B------:R-:W-:Y:S05]  /*2070*/  @!P2 BRA `(.L_x_37) ;  /* 0x000000000004a947 */ /* 0x000fea0003800000 */
[----:B------:R-:W-:Y:S05]  /*2080*/  BPT.TRAP 0x1 ;  /* 0x000000040000795c */ /* 0x000fea0000300000 */
.L_x_37:
[----:B------:R-:W-:Y:S05]  /*2090*/  BSYNC.RECONVERGENT B0 ;  /* 0x0000000000007941 */ /* 0x000fea0003800200 */
.L_x_36:
        /* <DEDUP_REMOVED lines=9> */
[----:B------:R-:W-:Y:S02]  /*2130*/  USHF.L.U32 UR19, UR7, 0x6, URZ ;  /* 0x0000000607137899 */ /* 0x000fe400080006ff */
[----:B------:R-:W-:Y:S01]  /*2140*/  UIADD3 UR7, UPT, UPT, UR7, 0x1, URZ ;  /* 0x0000000107077890 */ /* 0x000fe2000fffe0ff */
[----:B-1----:R-:W-:Y:S01]  /*2150*/  SHF.L.U32 R0, R12, 0x1f, RZ ;  /* 0x0000001f0c007819 */ /* 0x002fe200000006ff */
[----:B------:R-:W-:Y:S02]  /*2160*/  UIADD3 UR22, UP1, UPT, UR26, 0x80, URZ ;  /* 0x000000801a167890 */ /* 0x000fe4000ff3e0ff */
[----:B------:R-:W-:Y:S01]  /*2170*/  ULEA UR4, UR4, UR6, 0x1 ;  /* 0x0000000604047291 */ /* 0x000fe2000f8e08ff */
[----:B------:R3:W4:Y:S01]  /*2180*/  SYNCS.PHASECHK.TRANS64.TRYWAIT P0, [UR8+0x38], R0 ;  /* 0x00003800ff0075a7 */ /* 0x0007220008001108 */
[----:B------:R-:W-:-:S02]  /*2190*/  UIADD3.X UR15, UPT, UPT, URZ, UR27, URZ, UP0, !UPT ;  /* 0x0000001bff0f7290 */ /* 0x000fc400087fe4ff */
[----:B------:R-:W-:Y:S02]  /*21a0*/  UISETP.NE.AND UP0, UPT, UR7, UR13, UPT ;  /* 0x0000000d0700728c */ /* 0x000fe4000bf05270 */
[----:B------:R-:W-:Y:S02]  /*21b0*/  ULOP3.LUT UR17, UR17, 0xfefffff8, URZ, 0xc0, !UPT ;  /* 0xfefffff811117892 */ /* 0x000fe4000f8ec0ff */
[----:B------:R-:W-:Y:S02]  /*21c0*/  UIADD3 UR16, UPT, UPT, UR16, 0x4300, URZ ;  /* 0x0000430010107890 */ /* 0x000fe4000fffe0ff */
[----:B------:R-:W-:Y:S02]  /*21d0*/  UIADD3.X UR23, UPT, UPT, URZ, UR27, URZ, UP1, !UPT ;  /* 0x0000001bff177290 */ /* 0x000fe40008ffe4ff */
[----:B------:R-:W-:Y:S02]  /*21e0*/  UIADD3 UR8, UPT, UPT, UR4, 0x12300, URZ ;  /* 0x0001230004087890 */ /* 0x000fe4000fffe0ff */
[----:B------:R-:W-:Y:S01]  /*21f0*/  UPRMT UR4, URZ, 0x5410, UR21 ;  /* 0x00005410ff047896 */ /* 0x000fe20008000015 */
[----:B------:R-:W-:Y:S01]  /*2200*/  UMOV UR30, 0x0 ;  /* 0x00000000001e7882 */ /* 0x000fe20000000000 */
[----:B------:R-:W-:Y:S01]  /*2210*/  UMOV UR31, 0x10000000 ;  /* 0x10000000001f7882 */ /* 0x000fe20000000000 */
[----:B------:R-:W-:Y:S01]  /*2220*/  UMOV UR18, UR34 ;  /* 0x0000002200127c82 */ /* 0x000fe20008000000 */
[----:B------:R-:W-:Y:S01]  /*2230*/  UMOV UR20, UR36 ;  /* 0x0000002400147c82 */ /* 0x000fe20008000000 */
[----:B------:R-:W-:Y:S01]  /*2240*/  UMOV UR12, UR36 ;  /* 0x00000024000c7c82 */ /* 0x000fe20008000000 */
[----:B------:R-:W-:Y:S01]  /*2250*/  UMOV UR9, UR17 ;  /* 0x0000001100097c82 */ /* 0x000fe20008000000 */
[----:B------:R-:W-:Y:S01]  /*2260*/  UMOV UR10, UR19 ;  /* 0x00000013000a7c82 */ /* 0x000fe20008000000 */
[----:B------:R-:W-:Y:S01]  /*2270*/  UTMALDG.3D.2CTA [UR16], [UR22], desc[UR30] ;  /* 0x00001e10160075b4 */ /* 0x000fe20008211000 */
[----:B------:R1:W-:Y:S02]  /*2280*/  UTMALDG.3D.MULTICAST.2CTA [UR8], [UR14], UR4, desc[UR30] ;  /* 0x00001e080e0073b4 */ /* 0x0003e40008211804 */
[----:B-1----:R-:W-:Y:S01]  /*2290*/  UMOV UR4, UR5 ;  /* 0x0000000500047c82 */ /* 0x002fe20008000000 */
[----:B---3--:R-:W-:Y:S05]  /*22a0*/  BRA.U UP0, `(.L_x_38) ;  /* 0xfffffffd00407547 */ /* 0x008fea000b83ffff */
.L_x_32:
[C---:B------:R-:W-:Y:S01]  /*22b0*/  LEA R3, R11.reuse, UR6, 0x3 ;  /* 0x000000060b037c11 */ /* 0x040fe2000f8e18ff */
[----:B------:R-:W-:Y:S01]  /*22c0*/  NOP ;  /* 0x0000000000007918 */ /* 0x000fe20000000000 */
[----:B-1----:R-:W-:Y:S02]  /*22d0*/  SHF.L.U32 R0, R10, 0x1f, RZ ;  /* 0x0000001f0a007819 */ /* 0x002fe400000006ff */
[----:B------:R-:W-:Y:S02]  /*22e0*/  LEA R4, R11, UR6, 0x4 ;  /* 0x000000060b047c11 */ /* 0x000fe4000f8e20ff */
[----:B--2-4-:R-:W1:Y:S02]  /*22f0*/  SYNCS.PHASECHK.TRANS64.TRYWAIT P0, [R3+URZ+0xc0], R0 ;  /* 0x0000c000030075a7 */ /* 0x014e6400080011ff */
[----:B-1----:R-:W-:Y:S05]  /*2300*/  @!P0 BRA `(.L_x_39) ;  /* 0x0000006c00c88947 */ /* 0x002fea0003800000 */
.L_x_155:
[----:B------:R-:W2:Y:S01]  /*2310*/  LDS.128 R4, [R4+0x150] ;  /* 0x0001500004047984 */ /* 0x000ea20000000c00 */
[----:B------:R-:W-:Y:S01]  /*2320*/  UISETP.GE.AND UP0, UPT, UR45, 0x1, UPT ;  /* 0x000000012d00788c */ /* 0x000fe2000bf06270 */
[----:B------:R-:W-:Y:S01]  /*2330*/  @!PT LDS RZ, [RZ] ;  /* 0x00000000fffff984 */ /* 0x000fe20000000800 */
[----:B------:R-:W-:Y:S01]  /*2340*/  @!PT LDS RZ, [RZ] ;  /* 0x00000000fffff984 */ /* 0x000fe20000000800 */
[----:B------:R-:W-:Y:S01]  /*2350*/  @!PT LDS RZ, [RZ] ;  /* 0x00000000fffff984 */ /* 0x000fe20000000800 */
[----:B------:R-:W-:Y:S01]  /*2360*/  @!PT LDS RZ, [RZ] ;  /* 0x00000000fffff984 */ /* 0x000fe20000000800 */
[----:B------:R3:W-:Y:S06]  /*2370*/  MEMBAR.ALL.CTA ;  /* 0x0000000000007992 */ /* 0x0007ec0000008000 */
[----:B---3--:R-:W3:Y:S01]  /*2380*/  FENCE.VIEW.ASYNC.S ;  /* 0x00000000000073c6 */ /* 0x008ee20000000000 */
[----:B--2---:R-:W-:-:S13]  /*2390*/  LOP3.LUT P0, RZ, R6, 0x1, RZ, 0xc0, !PT ;  /* 0x0000000106ff7812 */ /* 0x004fda000780c0ff */
[----:B---3--:R-:W-:Y:S01]  /*23a0*/  VOTEU.ANY UP1, P0 ;  /* 0x0000000000ff7886 */ /* 0x008fe20000020100 */
[----:B------:R-:W-:-:S13]  /*23b0*/  PLOP3.LUT P0, PT, PT, PT, UP1, 0x80, 0x8 ;  /* 0x000000000008781c */ /* 0x000fda0003f0f018 */
[----:B-1----:R-:W-:Y:S02]  /*23c0*/  @P0 LOP3.LUT R0, R5, 0xffff, RZ, 0xc0, !PT ;  /* 0x0000ffff05000812 */ /* 0x002fe400078ec0ff */
[----:B------:R-:W-:Y:S02]  /*23d0*/  @P0 MOV R2, R4 ;  /* 0x0000000400020202 */ /* 0x000fe40000000f00 */
[----:B------:R-:W-:Y:S01]  /*23e0*/  @P0 R2UR UR7, R0 ;  /* 0x00000000000702ca */ /* 0x000fe200000e0000 */
[----:B------:R-:W-:Y:S01]  /*23f0*/  VIADD R0, R3, 0xd0 ;  /* 0x000000d003007836 */ /* 0x000fe20000000000 */
[----:B------:R-:W-:Y:S02]  /*2400*/  @P0 SHF.R.U32.HI R4, RZ, 0x10, R5 ;  /* 0x00000010ff040819 */ /* 0x000fe40000011605 */
[----:B------:R-:W-:Y:S02]  /*2410*/  @P0 R2UR UR8, R2 ;  /* 0x00000000020802ca */ /* 0x000fe400000e0000 */
[----:B------:R-:W-:-:S02]  /*2420*/  PRMT R0, RZ, 0x654, R0 ;  /* 0x00000654ff007816 */ /* 0x000fc40000000000 */
[----:B------:R-:W-:Y:S02]  /*2430*/  @P0 R2UR UR4, R4 ;  /* 0x00000000040402ca */ /* 0x000fe400000e0000 */
[----:B------:R1:W-:Y:S03]  /*2440*/  SYNCS.ARRIVE.TRANS64.RED.A1T0 RZ, [R0+URZ], RZ ;  /* 0x000000ff00ff79a7 */ /* 0x0003e600081004ff */
[----:B------:R-:W-:-:S04]  /*2450*/  @UP1 UMOV UR29, UR7 ;  /* 0x00000007001d1c82 */ /* 0x000fc80008000000 */
[----:B------:R-:W-:-:S04]  /*2460*/  @UP1 UMOV UR37, UR8 ;  /* 0x0000000800251c82 */ /* 0x000fc80008000000 */
[----:B------:R-:W-:Y:S01]  /*2470*/  @UP1 UMOV UR36, UR4 ;  /* 0x0000000400241c82 */ /* 0x000fe20008000000 */
[----:B------:R-:W-:Y:S05]  /*2480*/  BRA.U !UP0, `(.L_x_40) ;  /* 0x0000000108d47547 */ /* 0x000fea000b800000 */
[----:B------:R-:W2:Y:S01]  /*2490*/  LDCU.128 UR12, c[0x0][0xb10] ;  /* 0x00016200ff0c77ac */ /* 0x000ea20008000c00 */
[----:B------:R-:W3:Y:S01]  /*24a0*/  LDCU UR30, c[0x0][0xb20] ;  /* 0x00016400ff1e77ac */ /* 0x000ee20008000800 */
[----:B------:R-:W4:Y:S01]  /*24b0*/  LDCU UR20, c[0x0][0xb0c] ;  /* 0x00016180ff1477ac */ /* 0x000f220008000800 */
[----:B------:R-:W1:Y:S01]  /*24c0*/  LDCU.64 UR10, c[0x0][0xb28] ;  /* 0x00016500ff0a77ac */ /* 0x000e620008000a00 */
[----:B------:R-:W-:Y:S02]  /*24d0*/  UISETP.NE.AND UP3, UPT, UR45, 0x1, UPT ;  /* 0x000000012d00788c */ /* 0x000fe4000bf65270 */
[----:B--2---:R-:W-:Y:S02]  /*24e0*/  UIMAD.WIDE.U32 UR16, UR38, UR15, URZ ;  /* 0x0000000f261072a5 */ /* 0x004fe4000f8e00ff */
[----:B------:R-:W-:Y:S02]  /*24f0*/  UIMAD.WIDE.U32 UR8, UR39, UR12, URZ ;  /* 0x0000000c270872a5 */ /* 0x000fe4000f8e00ff */
[----:B------:R-:W-:-:S02]  /*2500*/  UISETP.NE.AND UP0, UPT, UR14, 0x1, UPT ;  /* 0x000000010e00788c */ /* 0x000fc4000bf05270 */
[----:B------:R-:W-:Y:S01]  /*2510*/  UIMAD.WIDE.U32 UR22, UR29, UR15, URZ ;  /* 0x0000000f1d1672a5 */ /* 0x000fe2000f8e00ff */
[----:B------:R-:W-:Y:S02]  /*2520*/  UMOV UR16, UR17 ;  /* 0x0000001100107c82 */ /* 0x000fe40008000000 */
[----:B------:R-:W-:Y:S01]  /*2530*/  UMOV UR8, UR9 ;  /* 0x0000000900087c82 */ /* 0x000fe20008000000 */
[----:B---3--:R-:W-:Y:S02]  /*2540*/  USHF.R.U32.HI UR16, URZ, UR30, UR16 ;  /* 0x0000001eff107299 */ /* 0x008fe40008011610 */
[----:B----4-:R-:W-:Y:S02]  /*2550*/  UISETP.NE.AND UP2, UPT, UR20, 0x1, UPT ;  /* 0x000000011400788c */ /* 0x010fe4000bf45270 */
[----:B------:R-:W-:Y:S02]  /*2560*/  USHF.R.U32.HI UR8, URZ, UR13, UR8 ;  /* 0x0000000dff087299 */ /* 0x000fe40008011608 */
[----:B------:R-:W-:-:S02]  /*2570*/  USEL UR7, UR38, UR16, !UP0 ;  /* 0x0000001026077287 */ /* 0x000fc4000c000000 */
[----:B------:R-:W-:Y:S02]  /*2580*/  USEL UR8, UR39, UR8, !UP2 ;  /* 0x0000000827087287 */ /* 0x000fe4000d000000 */
[----:B-1----:R-:W-:Y:S01]  /*2590*/  UIMAD.WIDE.U32 UR16, UR7, UR10, URZ ;  /* 0x0000000a071072a5 */ /* 0x002fe2000f8e00ff */
[----:B------:R-:W-:Y:S01]  /*25a0*/  UMOV UR4, UR23 ;  /* 0x0000001700047c82 */ /* 0x000fe20008000000 */
[----:B------:R-:W-:Y:S02]  /*25b0*/  UIMAD.WIDE.U32 UR18, UR37, UR12, URZ ;  /* 0x0000000c251272a5 */ /* 0x000fe4000f8e00ff */
[----:B------:R-:W-:-:S03]  /*25c0*/  UIMAD.WIDE.U32 UR22, UR8, UR10, URZ ;  /* 0x0000000a081672a5 */ /* 0x000fc6000f8e00ff */
[----:B------:R-:W-:Y:S01]  /*25d0*/  UMOV UR16, UR17 ;  /* 0x0000001100107c82 */ /* 0x000fe20008000000 */
[----:B------:R-:W-:Y:S02]  /*25e0*/  USHF.R.U32.HI UR4, URZ, UR30, UR4 ;  /* 0x0000001eff047299 */ /* 0x000fe40008011604 */
[----:B------:R-:W-:Y:S01]  /*25f0*/  @UP3 USHF.R.U32.HI UR7, URZ, UR11, UR16 ;  /* 0x0000000bff073299 */ /* 0x000fe20008011610 */
[----:B------:R-:W-:Y:S01]  /*2600*/  UMOV UR18, UR19 ;  /* 0x0000001300127c82 */ /* 0x000fe20008000000 */
[----:B------:R-:W-:Y:S01]  /*2610*/  UMOV UR22, UR23 ;  /* 0x0000001700167c82 */ /* 0x000fe20008000000 */
[----:B------:R-:W-:Y:S02]  /*2620*/  USHF.R.U32.HI UR13, URZ, UR13, UR18 ;  /* 0x0000000dff0d7299 */ /* 0x000fe40008011612 */
[----:B------:R-:W-:Y:S02]  /*2630*/  USEL UR4, UR29, UR4, !UP0 ;  /* 0x000000041d047287 */ /* 0x000fe4000c000000 */
[----:B------:R-:W-:-:S02]  /*2640*/  @UP3 USHF.R.U32.HI UR8, URZ, UR11, UR22 ;  /* 0x0000000bff083299 */ /* 0x000fc40008011616 */
[----:B------:R-:W-:Y:S02]  /*2650*/  UIMAD UR9, UR45, UR7, URZ ;  /* 0x000000072d0972a4 */ /* 0x000fe4000f8e02ff */
[----:B------:R-:W-:Y:S02]  /*2660*/  USEL UR7, UR37, UR13, !UP2 ;  /* 0x0000000d25077287 */ /* 0x000fe4000d000000 */
[----:B------:R-:W-:Y:S02]  /*2670*/  UIMAD UR12, UR45, UR8, URZ ;  /* 0x000000082d0c72a4 */ /* 0x000fe4000f8e02ff */
[----:B------:R-:W-:Y:S02]  /*2680*/  UISETP.GE.AND UP0, UPT, UR4, UR9, UPT ;  /* 0x000000090400728c */ /* 0x000fe4000bf06270 */
[----:B------:R-:W-:Y:S02]  /*2690*/  UIMAD.WIDE.U32 UR16, UR4, UR10, URZ ;  /* 0x0000000a041072a5 */ /* 0x000fe4000f8e00ff */
[----:B------:R-:W-:-:S02]  /*26a0*/  UISETP.GE.OR UP0, UPT, UR7, UR12, UP0 ;  /* 0x0000000c0700728c */ /* 0x000fc40008706670 */
        /* <DEDUP_REMOVED lines=19> */
.L_x_40:
[----:B------:R-:W2:Y:S02]  /*27e0*/  LDCU UR4, c[0x0][0xb30] ;  /* 0x00016600ff0477ac */ /* 0x000ea40008000800 */
[----:B--2---:R-:W-:-:S09]  /*27f0*/  UISETP.NE.AND UP0, UPT, UR4, 0x1, UPT ;  /* 0x000000010400788c */ /* 0x004fd2000bf05270 */
[----:B------:R-:W-:Y:S05]  /*2800*/  BRA.U UP0, `(.L_x_41) ;  /* 0x0000000100447547 */ /* 0x000fea000b800000 */
[----:B------:R-:W2:Y:S01]  /*2810*/  LDCU.128 UR12, c[0x0][0xb10] ;  /* 0x00016200ff0c77ac */ /* 0x000ea20008000c00 */
[----:B------:R-:W3:Y:S01]  /*2820*/  LDCU UR16, c[0x0][0xb0c] ;  /* 0x00016180ff1077ac */ /* 0x000ee20008000800 */
[----:B------:R-:W4:Y:S01]  /*2830*/  LDCU UR17, c[0x0][0xb20] ;  /* 0x00016400ff1177ac */ /* 0x000f220008000800 */
[----:B--2---:R-:W-:Y:S02]  /*2840*/  UIMAD.WIDE.U32 UR10, UR37, UR12, URZ ;  /* 0x0000000c250a72a5 */ /* 0x004fe4000f8e00ff */
[----:B------:R-:W-:Y:S02]  /*2850*/  UIMAD.WIDE.U32 UR8, UR29, UR15, URZ ;  /* 0x0000000f1d0872a5 */ /* 0x000fe4000f8e00ff */
[----:B---3--:R-:W-:Y:S02]  /*2860*/  UISETP.NE.AND UP2, UPT, UR16, 0x1, UPT ;  /* 0x000000011000788c */ /* 0x008fe4000bf45270 */
[----:B------:R-:W-:Y:S01]  /*2870*/  UISETP.NE.AND UP0, UPT, UR14, 0x1, UPT ;  /* 0x000000010e00788c */ /* 0x000fe2000bf05270 */
[----:B------:R-:W-:-:S02]  /*2880*/  UMOV UR7, UR11 ;  /* 0x0000000b00077c82 */ /* 0x000fc40008000000 */
[----:B------:R-:W-:Y:S01]  /*2890*/  UMOV UR4, UR9 ;  /* 0x0000000900047c82 */ /* 0x000fe20008000000 */
[----:B------:R-:W-:Y:S02]  /*28a0*/  USHF.R.U32.HI UR7, URZ, UR13, UR7 ;  /* 0x0000000dff077299 */ /* 0x000fe40008011607 */
[----:B----4-:R-:W-:Y:S02]  /*28b0*/  USHF.R.U32.HI UR4, URZ, UR17, UR4 ;  /* 0x00000011ff047299 */ /* 0x010fe40008011604 */
[----:B------:R-:W-:Y:S02]  /*28c0*/  USEL UR7, UR37, UR7, !UP2 ;  /* 0x0000000725077287 */ /* 0x000fe4000d000000 */
[----:B------:R-:W-:-:S04]  /*28d0*/  USEL UR4, UR29, UR4, !UP0 ;  /* 0x000000041d047287 */ /* 0x000fc8000c000000 */
[----:B------:R-:W-:Y:S02]  /*28e0*/  UIADD3 UR8, UPT, UPT, UR7, -UR4, URZ ;  /* 0x8000000407087290 */ /* 0x000fe4000fffe0ff */
[----:B------:R-:W-:Y:S02]  /*28f0*/  UIADD3 UR4, UPT, UPT, -UR7, UR4, URZ ;  /* 0x0000000407047290 */ /* 0x000fe4000fffe1ff */
[----:B------:R-:W-:Y:S02]  /*2900*/  UIMAD UR29, UR8, UR14, UR29 ;  /* 0x0000000e081d72a4 */ /* 0x000fe4000f8e021d */
[----:B------:R-:W-:-:S12]  /*2910*/  UIMAD UR37, UR4, UR16, UR37 ;  /* 0x00000010042572a4 */ /* 0x000fd8000f8e0225 */
.L_x_41:
[----:B------:R-:W-:Y:S01]  /*2920*/  VIADD R11, R11, 0x1 ;  /* 0x000000010b0b7836 */ /* 0x000fe20000000000 */
[----:B------:R-:W-:Y:S01]  /*2930*/  R2UR UR4, R50 ;  /* 0x00000000320472ca */ /* 0x000fe200000e0000 */
[----:B------:R-:W-:Y:S01]  /*2940*/  UIADD3 UR31, UPT, UPT, UR37, UR63, URZ ;  /* 0x0000003f251f7290 */ /* 0x000fe2000fffe0ff */
[----:B------:R-:W-:Y:S02]  /*2950*/  PLOP3.LUT P1, PT, PT, PT, PT, 0x80, 0x8 ;  /* 0x000000000008781c */ /* 0x000fe40003f2f070 */
[----:B------:R-:W-:-:S04]  /*2960*/  ISETP.NE.AND P0, PT, R11, 0x2, PT ;  /* 0x000000020b00780c */ /* 0x000fc80003f05270 */
[----:B-1----:R-:W-:Y:S02]  /*2970*/  SEL R0, RZ, 0x1, P0 ;  /* 0x00000001ff007807 */ /* 0x002fe40000000000 */
[----:B------:R-:W-:Y:S02]  /*2980*/  SEL R11, R11, RZ, P0 ;  /* 0x000000ff0b0b7207 */ /* 0x000fe40000000000 */
[----:B------:R-:W-:Y:S01]  /*2990*/  LOP3.LUT R10, R10, R0, RZ, 0x3c, !PT ;  /* 0x000000000a0a7212 */ /* 0x000fe200078e3cff */
[----:B------:R-:W-:Y:S01]  /*29a0*/  UIADD3 UR30, UPT, UPT, UR29, UR4, URZ ;  /* 0x000000041d1e7290 */ /* 0x000fe2000fffe0ff */
[----:B------:R-:W-:Y:S11]  /*29b0*/  BRA.U UP1, `(.L_x_42) ;  /* 0xfffffff101247547 */ /* 0x000ff6000b83ffff */
[----:B------:R-:W-:Y:S01]  /*29c0*/  UIADD3 UR7, UPT, UPT, UR6, 0x38, URZ ;  /* 0x0000003806077890 */ /* 0x000fe2000fffe0ff */
[----:B------:R-:W-:-:S03]  /*29d0*/  SHF.L.U32 R2, R12, 0x1f, RZ ;  /* 0x0000001f0c027819 */ /* 0x000fc600000006ff */
[----:B------:R-:W-:-:S09]  /*29e0*/  ULEA UR4, UR5, UR7, 0x3 ;  /* 0x0000000705047291 */ /* 0x000fd2000f8e18ff */
[----:B------:R-:W1:Y:S02]  /*29f0*/  SYNCS.PHASECHK.TRANS64.TRYWAIT P0, [UR4], R2 ;  /* 0x00000002ff0075a7 */ /* 0x000e640008001104 */
[----:B-1----:R-:W-:Y:S05]  /*2a00*/  @!P0 BRA `(.L_x_43) ;  /* 0x00000068001c8947 */ /* 0x002fea0003800000 */
.L_x_157:
[----:B------:R-:W-:-:S04]  /*2a10*/  UIADD3 UR4, UPT, UPT, UR5, 0x1, URZ ;  /* 0x0000000105047890 */ /* 0x000fc8000fffe0ff */
[----:B------:R-:W-:-:S04]  /*2a20*/  UISETP.NE.AND UP0, UPT, UR4, 0x7, UPT ;  /* 0x000000070400788c */ /* 0x000fc8000bf05270 */
[----:B------:R-:W-:Y:S02]  /*2a30*/  USEL UR6, URZ, 0x1, UP0 ;  /* 0x00000001ff067887 */ /* 0x000fe40008000000 */
[----:B------:R-:W-:-:S04]  /*2a40*/  USEL UR4, UR4, URZ, UP0 ;  /* 0x000000ff04047287 */ /* 0x000fc80008000000 */
[----:B------:R-:W-:Y:S01]  /*2a50*/  ULEA UR5, UR4, UR7, 0x3 ;  /* 0x0000000704057291 */ /* 0x000fe2000f8e18ff */
[----:B-1----:R-:W-:-:S04]  /*2a60*/  LOP3.LUT R2, R12, UR6, RZ, 0x3c, !PT ;  /* 0x000000060c027c12 */ /* 0x002fc8000f8e3cff */
[----:B------:R-:W-:-:S04]  /*2a70*/  SHF.L.U32 R3, R2, 0x1f, RZ ;  /* 0x0000001f02037819 */ /* 0x000fc800000006ff */
[----:B------:R-:W1:Y:S02]  /*2a80*/  SYNCS.PHASECHK.TRANS64.TRYWAIT P0, [UR5], R3 ;  /* 0x00000003ff0075a7 */ /* 0x000e640008001105 */
[----:B-1----:R-:W-:Y:S05]  /*2a90*/  @!P0 BRA `(.L_x_44) ;  /* 0x0000006800108947 */ /* 0x002fea0003800000 */
.L_x_159:
[----:B------:R-:W-:-:S04]  /*2aa0*/  UIADD3 UR4, UPT, UPT, UR4, 0x1, URZ ;  /* 0x0000000104047890 */ /* 0x000fc8000fffe0ff */
[----:B------:R-:W-:-:S04]  /*2ab0*/  UISETP.NE.AND UP0, UPT, UR4, 0x7, UPT ;  /* 0x000000070400788c */ /* 0x000fc8000bf05270 */
[----:B------:R-:W-:Y:S02]  /*2ac0*/  USEL UR6, URZ, 0x1, UP0 ;  /* 0x00000001ff067887 */ /* 0x000fe40008000000 */
[----:B------:R-:W-:-:S04]  /*2ad0*/  USEL UR4, UR4, URZ, UP0 ;  /* 0x000000ff04047287 */ /* 0x000fc80008000000 */
[----:B------:R-:W-:Y:S01]  /*2ae0*/  ULEA UR5, UR4, UR7, 0x3 ;  /* 0x0000000704057291 */ /* 0x000fe2000f8e18ff */
[----:B------:R-:W-:-:S04]  /*2af0*/  LOP3.LUT R2, R2, UR6, RZ, 0x3c, !PT ;  /* 0x0000000602027c12 */ /* 0x000fc8000f8e3cff */
[----:B-1----:R-:W-:-:S04]  /*2b00*/  SHF.L.U32 R3, R2, 0x1f, RZ ;  /* 0x0000001f02037819 */ /* 0x002fc800000006ff */
[----:B------:R-:W1:Y:S02]  /*2b10*/  SYNCS.PHASECHK.TRANS64.TRYWAIT P0, [UR5], R3 ;  /* 0x00000003ff0075a7 */ /* 0x000e640008001105 */
[----:B-1----:R-:W-:Y:S05]  /*2b20*/  @!P0 BRA `(.L_x_45) ;  /* 0x0000006800048947 */ /* 0x002fea0003800000 */
.L_x_161:
        /* <DEDUP_REMOVED lines=9> */
.L_x_163:
        /* <DEDUP_REMOVED lines=9> */
.L_x_165:
        /* <DEDUP_REMOVED lines=9> */
.L_x_167:
[----:B------:R-:W-:-:S04]  /*2ce0*/  UIADD3 UR4, UPT, UPT, UR4, 0x1, URZ ;  /* 0x0000000104047890 */ /* 0x000fc8000fffe0ff */
[----:B------:R-:W-:-:S04]  /*2cf0*/  UISETP.NE.AND UP0, UPT, UR4, 0x7, UPT ;  /* 0x000000070400788c */ /* 0x000fc8000bf05270 */
[----:B------:R-:W-:Y:S02]  /*2d00*/  USEL UR5, URZ, 0x1, UP0 ;  /* 0x00000001ff057887 */ /* 0x000fe40008000000 */
[----:B------:R-:W-:-:S04]  /*2d10*/  USEL UR4, UR4, URZ, UP0 ;  /* 0x000000ff04047287 */ /* 0x000fc80008000000 */
[----:B------:R-:W-:Y:S01]  /*2d20*/  ULEA UR4, UR4, UR7, 0x3 ;  /* 0x0000000704047291 */ /* 0x000fe2000f8e18ff */
[----:B------:R-:W-:-:S04]  /*2d30*/  LOP3.LUT R2, R2, UR5, RZ, 0x3c, !PT ;  /* 0x0000000502027c12 */ /* 0x000fc8000f8e3cff */
[----:B------:R-:W-:Y:S01]  /*2d40*/  SHF.L.U32 R2, R2, 0x1f, RZ ;  /* 0x0000001f02027819 */ /* 0x000fe200000006ff */
[----:B-1----:R-:W-:-:S07]  /*2d50*/  IMAD.U32 R0, RZ, RZ, UR4 ;  /* 0x00000004ff007e24 */ /* 0x002fce000f8e00ff */
.L_x_49:
[----:B-1----:R1:W2:Y:S02]  /*2d60*/  SYNCS.PHASECHK.TRANS64.TRYWAIT P0, [R0+URZ], R2 ;  /* 0x00000002000075a7 */ /* 0x0022a400080011ff */
[----:B--2---:R-:W-:Y:S05]  /*2d70*/  @!P0 NANOSLEEP.SYNCS 0x989680 ;  /* 0x009896800000895d */ /* 0x004fea0003900000 */
[----:B------:R-:W2:Y:S02]  /*2d80*/  @!P0 SYNCS.PHASECHK.TRANS64 P0, [R0+URZ], R2 ;  /* 0x00000002000085a7 */ /* 0x000ea400080010ff */
[----:B--2---:R-:W-:Y:S05]  /*2d90*/  @P0 EXIT ;  /* 0x000000000000094d */ /* 0x004fea0003800000 */
[----:B------:R-:W-:Y:S05]  /*2da0*/  BRA `(.L_x_49) ;  /* 0xfffffffc00ec7947 */ /* 0x000fea000383ffff */
.L_x_22:
[----:B------:R-:W-:-:S04]  /*2db0*/  UISETP.NE.AND UP0, UPT, UR47, URZ, UPT ;  /* 0x000000ff2f00728c */ /* 0x000fc8000bf05270 */
[----:B------:R-:W-:-:S09]  /*2dc0*/  UISETP.NE.OR UP0, UPT, UR18, 0x1, UP0 ;  /* 0x000000011200788c */ /* 0x000fd20008705670 */
[----:B------:R-:W-:Y:S05]  /*2dd0*/  BRA.U UP0, `(.L_x_50) ;  /* 0x0000000500487547 */ /* 0x000fea000b800000 */
[----:B------:R-:W-:Y:S01]  /*2de0*/  ISETP.GE.U32.AND P2, PT, R0, 0x8, PT ;  /* 0x000000080000780c */ /* 0x000fe20003f46070 */
[----:B------:R-:W-:Y:S01]  /*2df0*/  IMAD.MOV.U32 R12, RZ, RZ, 0x1 ;  /* 0x00000001ff0c7424 */ /* 0x000fe200078e00ff */
[----:B------:R-:W-:Y:S02]  /*2e00*/  CS2R R10, SRZ ;  /* 0x00000000000a7805 */ /* 0x000fe4000001ff00 */
[----:B------:R-:W-:Y:S01]  /*2e10*/  CS2R R8, SRZ ;  /* 0x0000000000087805 */ /* 0x000fe2000001ff00 */
[----:B------:R-:W-:Y:S01]  /*2e20*/  UMOV UR6, 0x400 ;  /* 0x0000040000067882 */ /* 0x000fe20000000000 */
[----:B------:R-:W-:Y:S01]  /*2e30*/  UMOV UR5, URZ ;  /* 0x000000ff00057c82 */ /* 0x000fe20008000000 */
[----:B------:R-:W-:-:S12]  /*2e40*/  ULEA UR6, UR47, UR6, 0x18 ;  /* 0x000000062f067291 */ /* 0x000fd8000f8ec0ff */
.L_x_54:
[----:B------:R-:W-:Y:S02]  /*2e50*/  LEA R2, R8, UR6, 0x3 ;  /* 0x0000000608027c11 */ /* 0x000fe4000f8e18ff */
[----:B------:R-:W-:-:S03]  /*2e60*/  SHF.L.U32 R4, R9, 0x1f, RZ ;  /* 0x0000001f09047819 */ /* 0x000fc600000006ff */
[----:B------:R-:W-:Y:S01]  /*2e70*/  VIADD R5, R2, 0x130 ;  /* 0x0000013002057836 */ /* 0x000fe20000000000 */
[----:B------:R-:W2:Y:S02]  /*2e80*/  SYNCS.PHASECHK.TRANS64.TRYWAIT P0, [R2+URZ+0x120], R4 ;  /* 0x00012004020075a7 */ /* 0x000ea400080011ff */
[----:B--2---:R-:W-:Y:S05]  /*2e90*/  @!P0 BRA `(.L_x_51) ;  /* 0x0000006400888947 */ /* 0x004fea0003800000 */
.L_x_168:
[----:B------:R-:W-:Y:S01]  /*2ea0*/  ULEA UR4, UR5, UR6, 0x3 ;  /* 0x0000000605047291 */ /* 0x000fe2000f8e18ff */
[----:B--2---:R-:W-:Y:S01]  /*2eb0*/  PRMT R2, RZ, 0x654, R5 ;  /* 0x00000654ff027816 */ /* 0x004fe20000000005 */
[----:B------:R-:W-:Y:S01]  /*2ec0*/  @!P2 IMAD.MOV.U32 R4, RZ, RZ, 0x10 ;  /* 0x00000010ff04a424 */ /* 0x000fe200078e00ff */
[----:B------:R-:W-:Y:S01]  /*2ed0*/  SHF.L.U32 R5, R12, 0x1f, RZ ;  /* 0x0000001f0c057819 */ /* 0x000fe200000006ff */
[----:B------:R-:W-:Y:S01]  /*2ee0*/  UIADD3 UR7, UPT, UPT, UR4, 0xc0, URZ ;  /* 0x000000c004077890 */ /* 0x000fe2000fffe0ff */
[----:B------:R2:W-:Y:S05]  /*2ef0*/  SYNCS.ARRIVE.TRANS64.RED.A1T0 RZ, [R2+URZ], RZ ;  /* 0x000000ff02ff79a7 */ /* 0x0005ea00081004ff */
[----:B------:R-:W-:Y:S01]  /*2f00*/  IMAD.U32 R6, RZ, RZ, UR7 ;  /* 0x00000007ff067e24 */ /* 0x000fe2000f8e00ff */
[----:B------:R-:W3:Y:S04]  /*2f10*/  SYNCS.PHASECHK.TRANS64.TRYWAIT P0, [UR4+0xd0], R5 ;  /* 0x0000d005ff0075a7 */ /* 0x000ee80008001104 */
[----:B------:R-:W-:Y:S01]  /*2f20*/  PRMT R6, R0, 0x654, R6 ;  /* 0x0000065400067816 */ /* 0x000fe20000000006 */
[----:B--23--:R-:W-:Y:S06]  /*2f30*/  @!P0 BRA `(.L_x_52) ;  /* 0x0000006400748947 */ /* 0x00cfec0003800000 */
.L_x_170:
[----:B------:R-:W-:Y:S01]  /*2f40*/  ULEA UR8, UR5, UR6, 0x4 ;  /* 0x0000000605087291 */ /* 0x000fe2000f8e20ff */
[----:B------:R-:W-:Y:S01]  /*2f50*/  SEL R3, R6, R3, !P2 ;  /* 0x0000000306037207 */ /* 0x000fe20005000000 */
[----:B------:R-:W-:Y:S01]  /*2f60*/  UIADD3 UR9, UPT, UPT, UR4, 0xc0, URZ ;  /* 0x000000c004097890 */ /* 0x000fe2000fffe0ff */
[----:B--2---:R-:W-:Y:S01]  /*2f70*/  LEA R2, R11, UR6, 0x3 ;  /* 0x000000060b027c11 */ /* 0x004fe2000f8e18ff */
[----:B------:R-:W-:Y:S01]  /*2f80*/  UIADD3 UR8, UPT, UPT, UR8, 0x150, URZ ;  /* 0x0000015008087890 */ /* 0x000fe2000fffe0ff */
[----:B------:R2:W-:Y:S01]  /*2f90*/  @!P2 SYNCS.ARRIVE.TRANS64.RED RZ, [R3+URZ], R4 ;  /* 0x0000000403ffa9a7 */ /* 0x0005e200080004ff */
[----:B------:R-:W-:Y:S01]  /*2fa0*/  UIADD3 UR4, UPT, UPT, UR5, 0x1, URZ ;  /* 0x0000000105047890 */ /* 0x000fe2000fffe0ff */
[----:B------:R-:W-:-:S03]  /*2fb0*/  VIADD R8, R8, 0x1 ;  /* 0x0000000108087836 */ /* 0x000fc60000000000 */
[----:B------:R-:W-:Y:S02]  /*2fc0*/  UISETP.NE.AND UP0, UPT, UR4, 0x2, UPT ;  /* 0x000000020400788c */ /* 0x000fe4000bf05270 */
[----:B------:R-:W-:Y:S01]  /*2fd0*/  ISETP.NE.AND P0, PT, R8, 0x2, PT ;  /* 0x000000020800780c */ /* 0x000fe20003f05270 */
[----:B------:R-:W-:Y:S06]  /*2fe0*/  UGETNEXTWORKID.BROADCAST [UR8], [UR9] ;  /* 0x00000000080073ca */ /* 0x000fec0008000100 */
[----:B------:R-:W-:Y:S02]  /*2ff0*/  USEL UR7, URZ, 0x1, UP0 ;  /* 0x00000001ff077887 */ /* 0x000fe40008000000 */
[----:B------:R-:W-:-:S04]  /*3000*/  USEL UR5, UR4, URZ, UP0 ;  /* 0x000000ff04057287 */ /* 0x000fc80008000000 */
[----:B------:R-:W-:Y:S02]  /*3010*/  LOP3.LUT R12, R12, UR7, RZ, 0x3c, !PT ;  /* 0x000000070c0c7c12 */ /* 0x000fe4000f8e3cff */
[----:B--2---:R-:W-:-:S04]  /*3020*/  SHF.L.U32 R4, R10, 0x1f, RZ ;  /* 0x0000001f0a047819 */ /* 0x004fc800000006ff */
[----:B------:R-:W2:Y:S02]  /*3030*/  SYNCS.PHASECHK.TRANS64.TRYWAIT P1, [R2+URZ+0xc0], R4 ;  /* 0x0000c004020075a7 */ /* 0x000ea400080211ff */
[----:B--2---:R-:W-:Y:S05]  /*3040*/  @!P1 BRA `(.L_x_53) ;  /* 0x0000006400489947 */ /* 0x004fea0003800000 */
.L_x_171:
[C---:B--2---:R-:W-:Y:S01]  /*3050*/  LEA R4, R11.reuse, UR6, 0x4 ;  /* 0x000000060b047c11 */ /* 0x044fe2000f8e20ff */
[----:B------:R-:W-:Y:S01]  /*3060*/  VIADD R2, R2, 0xd0 ;  /* 0x000000d002027836 */ /* 0x000fe20000000000 */
[----:B------:R-:W-:Y:S01]  /*3070*/  SEL R8, R8, RZ, P0 ;  /* 0x000000ff08087207 */ /* 0x000fe20000000000 */
[----:B------:R-:W-:-:S03]  /*3080*/  VIADD R11, R11, 0x1 ;  /* 0x000000010b0b7836 */ /* 0x000fc60000000000 */
[----:B------:R-:W2:Y:S01]  /*3090*/  LDS.128 R4, [R4+0x150] ;  /* 0x0001500004047984 */ /* 0x000ea20000000c00 */
[----:B------:R-:W-:Y:S02]  /*30a0*/  PRMT R2, RZ, 0x654, R2 ;  /* 0x00000654ff027816 */ /* 0x000fe40000000002 */
[C---:B------:R-:W-:Y:S01]  /*30b0*/  ISETP.NE.AND P1, PT, R11.reuse, 0x2, PT ;  /* 0x000000020b00780c */ /* 0x040fe20003f25270 */
[----:B------:R-:W-:Y:S01]  /*30c0*/  @!PT LDS RZ, [RZ] ;  /* 0x00000000fffff984 */ /* 0x000fe20000000800 */
[----:B------:R-:W-:Y:S01]  /*30d0*/  @!PT LDS RZ, [RZ] ;  /* 0x00000000fffff984 */ /* 0x000fe20000000800 */
[----:B------:R-:W-:Y:S01]  /*30e0*/  @!PT LDS RZ, [RZ] ;  /* 0x00000000fffff984 */ /* 0x000fe20000000800 */
[----:B------:R-:W-:Y:S01]  /*30f0*/  @!PT LDS RZ, [RZ] ;  /* 0x00000000fffff984 */ /* 0x000fe20000000800 */
[----:B------:R3:W-:Y:S06]  /*3100*/  MEMBAR.ALL.CTA ;  /* 0x0000000000007992 */ /* 0x0007ec0000008000 */
[----:B---3--:R-:W3:Y:S01]  /*3110*/  FENCE.VIEW.ASYNC.S ;  /* 0x00000000000073c6 */ /* 0x008ee20000000000 */
[----:B------:R-:W-:Y:S01]  /*3120*/  SEL R11, R11, RZ, P1 ;  /* 0x000000ff0b0b7207 */ /* 0x000fe20000800000 */
[----:B---3--:R3:W-:Y:S01]  /*3130*/  SYNCS.ARRIVE.TRANS64.RED.A1T0 RZ, [R2+URZ], RZ ;  /* 0x000000ff02ff79a7 */ /* 0x0087e200081004ff */
[----:B--2---:R-:W-:-:S02]  /*3140*/  LOP3.LUT P3, RZ, R6, 0x1, RZ, 0xc0, !PT ;  /* 0x0000000106ff7812 */ /* 0x004fc4000786c0ff */
[----:B------:R-:W-:-:S04]  /*3150*/  SEL R4, RZ, 0x1, P1 ;  /* 0x00000001ff047807 */ /* 0x000fc80000800000 */
[----:B------:R-:W-:Y:S02]  /*3160*/  LOP3.LUT R10, R10, R4, RZ, 0x3c, !PT ;  /* 0x000000040a0a7212 */ /* 0x000fe400078e3cff */
[----:B---3--:R-:W-:-:S04]  /*3170*/  SEL R2, RZ, 0x1, P0 ;  /* 0x00000001ff027807 */ /* 0x008fc80000000000 */
[----:B------:R-:W-:Y:S01]  /*3180*/  LOP3.LUT R9, R9, R2, RZ, 0x3c, !PT ;  /* 0x0000000209097212 */ /* 0x000fe200078e3cff */
[----:B------:R-:W-:Y:S06]  /*3190*/  @P3 BRA `(.L_x_54) ;  /* 0xfffffffc002c3947 */ /* 0x000fec000383ffff */
[----:B------:R-:W-:Y:S01]  /*31a0*/  ULEA UR4, UR5, UR6, 0x3 ;  /* 0x0000000605047291 */ /* 0x000fe2000f8e18ff */
[----:B------:R-:W-:-:S08]  /*31b0*/  SHF.L.U32 R2, R12, 0x1f, RZ ;  /* 0x0000001f0c027819 */ /* 0x000fd000000006ff */
[----:B------:R-:W2:Y:S02]  /*31c0*/  SYNCS.PHASECHK.TRANS64 P0, [UR4+0xd0], R2 ;  /* 0x0000d002ff0075a7 */ /* 0x000ea40008001004 */
[----:B--2---:R-:W-:Y:S05]  /*31d0*/  @P0 BRA `(.L_x_55) ;  /* 0x0000000000080947 */ /* 0x004fea0003800000 */
[----:B------:R-:W2:Y:S02]  /*31e0*/  SYNCS.PHASECHK.TRANS64.TRYWAIT P0, [UR4+0xd0], R2 ;  /* 0x0000d002ff0075a7 */ /* 0x000ea40008001104 */
[----:B--2---:R-:W-:Y:S05]  /*31f0*/  @!P0 BRA `(.L_x_56) ;  /* 0x0000006000f08947 */ /* 0x004fea0003800000 */
.L_x_55:
[----:B------:R-:W-:-:S04]  /*3200*/  UIADD3 UR7, UPT, UPT, UR5, 0x1, URZ ;  /* 0x0000000105077890 */ /* 0x000fc8000fffe0ff */
[----:B------:R-:W-:-:S04]  /*3210*/  UISETP.NE.AND UP0, UPT, UR7, 0x2, UPT ;  /* 0x000000020700788c */ /* 0x000fc8000bf05270 */
[----:B------:R-:W-:Y:S02]  /*3220*/  USEL UR8, URZ, 0x1, UP0 ;  /* 0x00000001ff087887 */ /* 0x000fe40008000000 */
[----:B------:R-:W-:-:S04]  /*3230*/  USEL UR7, UR7, URZ, UP0 ;  /* 0x000000ff07077287 */ /* 0x000fc80008000000 */
[----:B------:R-:W-:Y:S01]  /*3240*/  ULEA UR7, UR7, UR6, 0x3 ;  /* 0x0000000607077291 */ /* 0x000fe2000f8e18ff */
[----:B--2---:R-:W-:-:S04]  /*3250*/  LOP3.LUT R2, R12, UR8, RZ, 0x3c, !PT ;  /* 0x000000080c027c12 */ /* 0x004fc8000f8e3cff */
[----:B------:R-:W-:-:S04]  /*3260*/  SHF.L.U32 R0, R2, 0x1f, RZ ;  /* 0x0000001f02007819 */ /* 0x000fc800000006ff */
[----:B------:R-:W2:Y:S02]  /*3270*/  SYNCS.PHASECHK.TRANS64 P0, [UR7+0xd0], R0 ;  /* 0x0000d000ff0075a7 */ /* 0x000ea40008001007 */
[----:B-12---:R-:W-:Y:S05]  /*3280*/  @P0 EXIT ;  /* 0x000000000000094d */ /* 0x006fea0003800000 */
[----:B------:R-:W-:Y:S02]  /*3290*/  SHF.L.U32 R2, R2, 0x1f, RZ ;  /* 0x0000001f02027819 */ /* 0x000fe400000006ff */
[----:B------:R-:W-:-:S07]  /*32a0*/  MOV R0, UR7 ;  /* 0x0000000700007c02 */ /* 0x000fce0008000f00 */
.L_x_57:
[----:B-1----:R1:W2:Y:S02]  /*32b0*/  SYNCS.PHASECHK.TRANS64.TRYWAIT P0, [R0+URZ+0xd0], R2 ;  /* 0x0000d002000075a7 */ /* 0x0022a400080011ff */
[----:B--2---:R-:W-:Y:S05]  /*32c0*/  @!P0 NANOSLEEP.SYNCS 0x989680 ;  /* 0x009896800000895d */ /* 0x004fea0003900000 */
[----:B------:R-:W2:Y:S02]  /*32d0*/  @!P0 SYNCS.PHASECHK.TRANS64 P0, [R0+URZ+0xd0], R2 ;  /* 0x0000d002000085a7 */ /* 0x000ea400080010ff */
[----:B--2---:R-:W-:Y:S05]  /*32e0*/  @P0 EXIT ;  /* 0x000000000000094d */ /* 0x004fea0003800000 */
[----:B------:R-:W-:Y:S05]  /*32f0*/  BRA `(.L_x_57) ;  /* 0xfffffffc00ec7947 */ /* 0x000fea000383ffff */
.L_x_50:
[----:B------:R-:W-:Y:S05]  /*3300*/  BRA.U UP5, `(.L_x_58) ;  /* 0x0000001105d47547 */ /* 0x000fea000b800000 */
[----:B------:R-:W-:Y:S01]  /*3310*/  UMOV UR4, 0x40 ;  /* 0x0000004000047882 */ /* 0x000fe20000000000 */
[----:B------:R-:W-:Y:S01]  /*3320*/  NOP ;  /* 0x0000000000007918 */ /* 0x000fe20000000000 */
[----:B------:R-:W-:Y:S01]  /*3330*/  ULEA UR5, UR47, UR4, 0x18 ;  /* 0x000000042f057291 */ /* 0x000fe2000f8ec0ff */
[----:B------:R-:W-:Y:S02]  /*3340*/  UMOV UR6, 0x400 ;  /* 0x0000040000067882 */ /* 0x000fe40000000000 */
[----:B------:R-:W-:-:S06]  /*3350*/  ULEA UR6, UR47, UR6, 0x18 ;  /* 0x000000062f067291 */ /* 0x000fcc000f8ec0ff */
[----:B------:R-:W2:Y:S02]  /*3360*/  LDS.U8 R0, [UR5+0x1c] ;  /* 0x00001c05ff007984 */ /* 0x000ea40008000000 */
[----:B--2---:R-:W-:-:S13]  /*3370*/  ISETP.NE.AND P0, PT, R0, RZ, PT ;  /* 0x000000ff0000720c */ /* 0x004fda0003f05270 */
[----:B------:R-:W-:Y:S05]  /*3380*/  @P0 BRA `(.L_x_59) ;  /* 0x0000000400080947 */ /* 0x000fea0003800000 */
[----:B------:R-:W-:Y:S02]  /*3390*/  UISETP.NE.U32.AND UP1, UPT, UR48, 0x1, UPT ;  /* 0x000000013000788c */ /* 0x000fe4000bf25070 */
[----:B------:R-:W-:-:S07]  /*33a0*/  UIADD3 UR7, UPT, UPT, UR5, 0x8, URZ ;  /* 0x0000000805077890 */ /* 0x000fce000fffe0ff */
[----:B------:R-:W-:Y:S05]  /*33b0*/  BRA.U !UP1, `(.L_x_60) ;  /* 0x00000001099c7547 */ /* 0x000fea000b800000 */
[----:B------:R-:W-:Y:S01]  /*33c0*/  ELECT P0, URZ, PT ;  /* 0x0000000000ff782f */ /* 0x000fe20003800000 */
[----:B------:R-:W-:-:S12]  /*33d0*/  BSSY B0, `(.L_x_60) ;  /* 0x0000025000007945 */ /* 0x000fd80003800000 */
[----:B------:R-:W-:Y:S05]  /*33e0*/  @!P0 BRA `(.L_x_61) ;  /* 0x00000000008c8947 */ /* 0x000fea0003800000 */
[----:B------:R-:W-:-:S05]  /*33f0*/  UMOV UR4, 0x10 ;  /* 0x0000001000047882 */ /* 0x000fca0000000000 */
[----:B------:R-:W-:Y:S04]  /*3400*/  DEPBAR.LE SB2, 0x36 ;  /* 0x0000ad800000791a */ /* 0x000fe80000000000 */
[----:B------:R-:W2:Y:S02]  /*3410*/  UTCATOMSWS.2CTA.FIND_AND_SET.ALIGN UP0, UR4, UR4 ;  /* 0x00000004000475e3 */ /* 0x000ea40008200800 */
[----:B--2---:R-:W-:Y:S01]  /*3420*/  MOV R10, UR4 ;  /* 0x00000004000a7c02 */ /* 0x004fe20008000f00 */
[----:B------:R-:W-:Y:S06]  /*3430*/  BRA.U UP0, `(.L_x_62) ;  /* 0x0000000100187547 */ /* 0x000fec000b800000 */
.L_x_63:
[----:B------:R-:W-:Y:S05]  /*3440*/  NANOSLEEP 0x64 ;  /* 0x000000640000795d */ /* 0x000fea0003800000 */
[----:B------:R-:W-:-:S05]  /*3450*/  UMOV UR4, 0x10 ;  /* 0x0000001000047882 */ /* 0x000fca0000000000 */
[----:B------:R-:W-:Y:S04]  /*3460*/  DEPBAR.LE SB2, 0x36 ;  /* 0x0000ad800000791a */ /* 0x000fe80000000000 */
[----:B------:R-:W2:Y:S02]  /*3470*/  UTCATOMSWS.2CTA.FIND_AND_SET.ALIGN UP0, UR4, UR4 ;  /* 0x00000004000475e3 */ /* 0x000ea40008200800 */
[----:B--2---:R-:W-:Y:S01]  /*3480*/  MOV R10, UR4 ;  /* 0x00000004000a7c02 */ /* 0x004fe20008000f00 */
[----:B------:R-:W-:Y:S05]  /*3490*/  BRA.U !UP0, `(.L_x_63) ;  /* 0xfffffffd08e87547 */ /* 0x000fea000b83ffff */
.L_x_62:
[----:B------:R-:W2:Y:S01]  /*34a0*/  LDS R6, [UR5+0x10] ;  /* 0x00001005ff067984 */ /* 0x000ea20008000800 */
[----:B------:R-:W-:Y:S01]  /*34b0*/  IMAD.U32 R0, RZ, RZ, UR6 ;  /* 0x00000006ff007e24 */ /* 0x000fe2000f8e00ff */
[----:B------:R-:W-:-:S03]  /*34c0*/  MOV R4, UR49 ;  /* 0x0000003100047c02 */ /* 0x000fc60008000f00 */
[----:B------:R-:W-:Y:S01]  /*34d0*/  VIADD R0, R0, 0x170 ;  /* 0x0000017000007836 */ /* 0x000fe20000000000 */
[----:B--2---:R-:W-:-:S04]  /*34e0*/  SHF.L.U32 R6, R6, 0x1f, RZ ;  /* 0x0000001f06067819 */ /* 0x004fc800000006ff */
[----:B------:R-:W2:Y:S02]  /*34f0*/  SYNCS.PHASECHK.TRANS64.TRYWAIT P0, [UR5+0x8], R6 ;  /* 0x00000806ff0075a7 */ /* 0x000ea40008001105 */
[----:B--2---:R-:W-:Y:S05]  /*3500*/  @P0 BRA `(.L_x_64) ;  /* 0x0000000000080947 */ /* 0x004fea0003800000 */
[----:B------:R-:W2:Y:S02]  /*3510*/  SYNCS.PHASECHK.TRANS64.TRYWAIT P0, [UR5+0x8], R6 ;  /* 0x00000806ff0075a7 */ /* 0x000ea40008001105 */
[----:B--2---:R-:W-:Y:S05]  /*3520*/  @!P0 BRA `(.L_x_65) ;  /* 0x00000060003c8947 */ /* 0x004fea0003800000 */
.L_x_64:
[----:B------:R-:W-:Y:S01]  /*3530*/  PRMT R4, R4, 0x654, R0 ;  /* 0x0000065404047816 */ /* 0x000fe20000000000 */
[----:B------:R-:W-:Y:S01]  /*3540*/  HFMA2 R0, -RZ, RZ, 0, 5.9604644775390625e-08 ;  /* 0x00000001ff007431 */ /* 0x000fe200000001ff */
[----:B------:R-:W-:Y:S01]  /*3550*/  UPRMT UR4, UR49, 0x654, UR7 ;  /* 0x0000065431047896 */ /* 0x000fe20008000007 */
[----:B------:R-:W-:Y:S02]  /*3560*/  IMAD.MOV.U32 R8, RZ, RZ, 0xffff ;  /* 0x0000ffffff087424 */ /* 0x000fe400078e00ff */
[----:B--2---:R-:W-:Y:S02]  /*3570*/  IMAD.MOV.U32 R6, RZ, RZ, 0x4 ;  /* 0x00000004ff067424 */ /* 0x004fe400078e00ff */
[----:B------:R-:W-:Y:S01]  /*3580*/  IMAD.SHL.U32 R9, R10, 0x20, RZ ;  /* 0x000000200a097824 */ /* 0x000fe200078e00ff */
[----:B------:R-:W-:Y:S02]  /*3590*/  MOV R5, UR4 ;  /* 0x0000000400057c02 */ /* 0x000fe40008000f00 */
[-C--:B------:R-:W-:Y:S01]  /*35a0*/  SHF.L.U32 R8, R8, R10.reuse, RZ ;  /* 0x0000000a08087219 */ /* 0x080fe200000006ff */
[----:B------:R2:W-:Y:S01]  /*35b0*/  SYNCS.ARRIVE.TRANS64.RED RZ, [UR4], R6 ;  /* 0x00000006ffff79a7 */ /* 0x0005e20008000404 */
[----:B------:R-:W-:Y:S01]  /*35c0*/  SHF.L.U32 R7, R0, R10, RZ ;  /* 0x0000000a00077219 */ /* 0x000fe200000006ff */
[----:B------:R2:W-:Y:S04]  /*35d0*/  STS [UR6+0x170], R9 ;  /* 0x00017009ff007988 */ /* 0x0005e80008000806 */
[----:B------:R2:W-:Y:S04]  /*35e0*/  STAS [R4.64], R10 ;  /* 0x0000000a04007dbd */ /* 0x0005e8000c0008ff */
[----:B------:R2:W-:Y:S04]  /*35f0*/  ATOMS.OR RZ, [UR5+0x14], R8 ;  /* 0x00001408ffff798c */ /* 0x0005e8000b000005 */
[----:B------:R2:W-:Y:S04]  /*3600*/  ATOMS.OR RZ, [UR5+0x18], R7 ;  /* 0x00001807ffff798c */ /* 0x0005e8000b000005 */
[----:B------:R2:W-:Y:S02]  /*3610*/  ATOMS.XOR RZ, [UR5+0x10], R0 ;  /* 0x00001000ffff798c */ /* 0x0005e4000b800005 */
.L_x_61:
[----:B-1----:R-:W-:Y:S05]  /*3620*/  BSYNC B0 ;  /* 0x0000000000007941 */ /* 0x002fea0003800000 */
.L_x_60:
[----:B------:R-:W-:Y:S05]  /*3630*/  BRA.U UP1, `(.L_x_66) ;  /* 0x00000001016c7547 */ /* 0x000fea000b800000 */
[----:B------:R-:W-:-:S03]  /*3640*/  UMOV UR4, 0xffffffff ;  /* 0xffffffff00047882 */ /* 0x000fc60000000000 */
[----:B------:R-:W-:Y:S05]  /*3650*/  BRA.DIV UR4, `(.L_x_67) ;  /* 0x0000006204087947 */ /* 0x000fea000b800000 */
[----:B------:R-:W-:-:S13]  /*3660*/  ELECT P6, URZ, PT ;  /* 0x0000000000ff782f */ /* 0x000fda00038c0000 */
.L_x_175:
[----:B------:R-:W-:Y:S05]  /*3670*/  @!P6 BRA `(.L_x_66) ;  /* 0x00000000005ce947 */ /* 0x000fea0003800000 */
[----:B--2---:R-:W2:Y:S02]  /*3680*/  LDS R4, [UR5+0x10] ;  /* 0x00001005ff047984 */ /* 0x004ea40008000800 */
[----:B--2---:R-:W-:-:S04]  /*3690*/  SHF.L.U32 R4, R4, 0x1f, RZ ;  /* 0x0000001f04047819 */ /* 0x004fc800000006ff */
[----:B------:R-:W2:Y:S02]  /*36a0*/  SYNCS.PHASECHK.TRANS64.TRYWAIT P0, [UR5+0x8], R4 ;  /* 0x00000804ff0075a7 */ /* 0x000ea40008001105 */
[----:B--2---:R-:W-:Y:S05]  /*36b0*/  @P0 BRA `(.L_x_68) ;  /* 0x0000000000080947 */ /* 0x004fea0003800000 */
[----:B------:R-:W2:Y:S02]  /*36c0*/  SYNCS.PHASECHK.TRANS64.TRYWAIT P0, [UR5+0x8], R4 ;  /* 0x00000804ff0075a7 */ /* 0x000ea40008001105 */
[----:B--2---:R-:W-:Y:S05]  /*36d0*/  @!P0 BRA `(.L_x_69) ;  /* 0x0000006000088947 */ /* 0x004fea0003800000 */
.L_x_68:
[----:B------:R-:W3:Y:S01]  /*36e0*/  LDS R6, [UR6+0x170] ;  /* 0x00017006ff067984 */ /* 0x000ee20008000800 */
[----:B--2---:R-:W-:Y:S02]  /*36f0*/  HFMA2 R0, -RZ, RZ, 0, 5.9604644775390625e-08 ;  /* 0x00000001ff007431 */ /* 0x004fe400000001ff */
[----:B------:R-:W-:Y:S01]  /*3700*/  IMAD.MOV.U32 R4, RZ, RZ, 0xffff ;  /* 0x0000ffffff047424 */ /* 0x000fe200078e00ff */
[----:B------:R-:W-:Y:S01]  /*3710*/  UPRMT UR4, UR49, 0x654, UR7 ;  /* 0x0000065431047896 */ /* 0x000fe20008000007 */
[----:B---3--:R-:W-:-:S03]  /*3720*/  IMAD.SHL.U32 R5, R6, 0x20, RZ ;  /* 0x0000002006057824 */ /* 0x008fc600078e00ff */
[-C--:B------:R-:W-:Y:S02]  /*3730*/  SHF.L.U32 R4, R4, R6.reuse, RZ ;  /* 0x0000000604047219 */ /* 0x080fe400000006ff */
[----:B------:R-:W-:Y:S01]  /*3740*/  SHF.L.U32 R6, R0, R6, RZ ;  /* 0x0000000600067219 */ /* 0x000fe200000006ff */
[----:B------:R3:W-:Y:S04]  /*3750*/  STS [UR6+0x170], R5 ;  /* 0x00017005ff007988 */ /* 0x0007e80008000806 */
[----:B------:R3:W-:Y:S04]  /*3760*/  ATOMS.OR RZ, [UR5+0x14], R4 ;  /* 0x00001404ffff798c */ /* 0x0007e8000b000005 */
[----:B------:R3:W-:Y:S01]  /*3770*/  ATOMS.OR RZ, [UR5+0x18], R6 ;  /* 0x00001806ffff798c */ /* 0x0007e2000b000005 */
[----:B------:R-:W-:Y:S03]  /*3780*/  SYNCS.ARRIVE.TRANS64.RED.A1T0 RZ, [UR4], RZ ;  /* 0x000000ffffff79a7 */ /* 0x000fe60008100404 */
[----:B------:R3:W-:Y:S01]  /*3790*/  ATOMS.XOR RZ, [UR5+0x10], R0 ;  /* 0x00001000ffff798c */ /* 0x0007e2000b800005 */
[----:B------:R-:W-:Y:S05]  /*37a0*/  BRA `(.L_x_66) ;  /* 0x0000000000107947 */ /* 0x000fea0003800000 */
.L_x_59:
[----:B------:R-:W-:Y:S02]  /*37b0*/  MOV R0, 0xffffffff ;  /* 0xffffffff00007802 */ /* 0x000fe40000000f00 */
[----:B------:R-:W-:-:S03]  /*37c0*/  MOV R4, 0x37f0 ;  /* 0x000037f000047802 */ /* 0x000fc60000000f00 */
[----:B------:R2:W-:Y:S04]  /*37d0*/  STS [UR6+0x170], R0 ;  /* 0x00017000ff007988 */ /* 0x0005e80008000806 */
[----:B-12--5:R-:W-:Y:S05]  /*37e0*/  CALL.REL.NOINC `($__internal_1_$__cuda_sm10x_tcgen05_guardrail_trap_phase_invalid_during_alloc) ;  /* 0x0000006400dc7944 */ /* 0x026fea0003c00000 */
.L_x_66:
[----:B------:R-:W-:Y:S05]  /*37f0*/  WARPSYNC.ALL ;  /* 0x0000000000007948 */ /* 0x000fea0003800000 */
[----:B------:R-:W4:Y:S01]  /*3800*/  S2UR UR4, SR_CgaCtaId ;  /* 0x00000000000479c3 */ /* 0x000f220000008800 */
[----:B------:R-:W-:Y:S01]  /*3810*/  UMOV UR26, 0x400 ;  /* 0x00000400001a7882 */ /* 0x000fe20000000000 */
[----:B------:R-:W-:-:S06]  /*3820*/  NOP ;  /* 0x0000000000007918 */ /* 0x000fcc0000000000 */
[----:B------:R-:W-:Y:S06]  /*3830*/  BAR.ARV 0x6, 0xa0 ;  /* 0x0182800000007b1d */ /* 0x000fec0000002000 */
[----:B------:R-:W1:Y:S01]  /*3840*/  LDCU UR6, c[0x0][0x38c] ;  /* 0x00007180ff0677ac */ /* 0x000e620008000800 */
[----:B------:R-:W-:Y:S01]  /*3850*/  LOP3.LUT R3, R3, 0xffff, RZ, 0xc0, !PT ;  /* 0x0000ffff03037812 */ /* 0x000fe200078ec0ff */
[----:B--2---:R-:W-:Y:S01]  /*3860*/  IMAD.MOV.U32 R9, RZ, RZ, 0x1 ;  /* 0x00000001ff097424 */ /* 0x004fe200078e00ff */
[----:B------:R-:W-:Y:S01]  /*3870*/  LOP3.LUT R2, R2, 0xffff, RZ, 0xc0, !PT ;  /* 0x0000ffff02027812 */ /* 0x000fe200078ec0ff */
[----:B------:R-:W-:Y:S01]  /*3880*/  IMAD.MOV.U32 R8, RZ, RZ, RZ ;  /* 0x000000ffff087224 */ /* 0x000fe200078e00ff */
[----:B------:R-:W-:Y:S01]  /*3890*/  R2UR UR28, R3 ;  /* 0x00000000031c72ca */ /* 0x000fe200000e0000 */
[----:B------:R-:W-:Y:S01]  /*38a0*/  UMOV UR32, URZ ;  /* 0x000000ff00207c82 */ /* 0x000fe20008000000 */
[----:B------:R-:W-:-:S02]  /*38b0*/  R2UR UR42, R2 ;  /* 0x00000000022a72ca */ /* 0x000fc400000e0000 */
[----:B------:R-:W-:Y:S01]  /*38c0*/  CS2R R2, SRZ ;  /* 0x0000000000027805 */ /* 0x000fe2000001ff00 */
[----:B------:R-:W-:Y:S01]  /*38d0*/  UMOV UR23, URZ ;  /* 0x000000ff00177c82 */ /* 0x000fe20008000000 */
[----:B----4-:R-:W-:Y:S01]  /*38e0*/  ULEA UR26, UR4, UR26, 0x18 ;  /* 0x0000001a041a7291 */ /* 0x010fe2000f8ec0ff */
[----:B------:R-:W-:Y:S01]  /*38f0*/  UMOV UR22, URZ ;  /* 0x000000ff00167c82 */ /* 0x000fe20008000000 */
[----:B------:R-:W-:Y:S02]  /*3900*/  UISETP.NE.AND UP3, UPT, UR48, URZ, UPT ;  /* 0x000000ff3000728c */ /* 0x000fe4000bf65270 */
[----:B------:R-:W-:Y:S02]  /*3910*/  UIADD3 UR4, UPT, UPT, UR26, 0x4300, URZ ;  /* 0x000043001a047890 */ /* 0x000fe4000fffe0ff */
[----:B------:R-:W-:-:S03]  /*3920*/  UIADD3 UR5, UPT, UPT, UR26, 0x12300, URZ ;  /* 0x000123001a057890 */ /* 0x000fc6000fffe0ff */
[----:B---3--:R-:W2:Y:S01]  /*3930*/  LDS R0, [UR26+0x170] ;  /* 0x0001701aff007984 */ /* 0x008ea20008000800 */
[----:B-1----:R-:W-:Y:S02]  /*3940*/  UIADD3 UR6, UPT, UPT, UR6, 0x3f, URZ ;  /* 0x0000003f06067890 */ /* 0x002fe4000fffe0ff */
[----:B------:R-:W-:Y:S02]  /*3950*/  USHF.R.U32.HI UR30, URZ, 0x4, UR4 ;  /* 0x00000004ff1e7899 */ /* 0x000fe40008011604 */
[----:B------:R-:W-:Y:S02]  /*3960*/  USHF.R.S32.HI UR33, URZ, 0x1f, UR6 ;  /* 0x0000001fff217899 */ /* 0x000fe40008011406 */
[----:B------:R-:W-:Y:S02]  /*3970*/  USHF.R.U32.HI UR4, URZ, 0x4, UR5 ;  /* 0x00000004ff047899 */ /* 0x000fe40008011605 */
[----:B------:R-:W-:Y:S02]  /*3980*/  ULEA.HI UR33, UR33, UR6, URZ, 0x6 ;  /* 0x0000000621217291 */ /* 0x000fe4000f8f30ff */
[----:B------:R-:W-:-:S02]  /*3990*/  ULOP3.LUT UR4, UR4, 0x3fff, URZ, 0xc0, !UPT ;  /* 0x00003fff04047892 */ /* 0x000fc4000f8ec0ff */
[----:B------:R-:W-:Y:S01]  /*39a0*/  USHF.R.S32.HI UR33, URZ, 0x6, UR33 ;  /* 0x00000006ff217899 */ /* 0x000fe20008011421 */
[----:B------:R-:W-:Y:S01]  /*39b0*/  UMOV UR40, 0x0 ;  /* 0x0000000000287882 */ /* 0x000fe20000000000 */
[----:B------:R-:W-:Y:S02]  /*39c0*/  UMOV UR41, 0x8208010 ;  /* 0x0820801000297882 */ /* 0x000fe40000000000 */
[----:B------:R-:W-:Y:S02]  /*39d0*/  UISETP.LT.AND UP0, UPT, UR33, 0x1, UPT ;  /* 0x000000012100788c */ /* 0x000fe4000bf01270 */
[----:B------:R-:W-:Y:S02]  /*39e0*/  ULOP3.LUT UR30, UR30, 0x3fff, URZ, 0xc0, !UPT ;  /* 0x00003fff1e1e7892 */ /* 0x000fe4000f8ec0ff */
[----:B------:R-:W-:Y:S02]  /*39f0*/  ULOP3.LUT UR29, UR4, 0x10000, URZ, 0xfc, !UPT ;  /* 0x00010000041d7892 */ /* 0x000fe4000f8efcff */
[----:B------:R-:W-:Y:S01]  /*3a00*/  USEL UR43, UR33, 0x1, !UP0 ;  /* 0x00000001212b7887 */ /* 0x000fe2000c000000 */
[----:B------:R-:W-:Y:S01]  /*3a10*/  UMOV UR38, 0x0 ;  /* 0x0000000000267882 */ /* 0x000fe20000000000 */
[----:B------:R-:W-:Y:S01]  /*3a20*/  UMOV UR39, 0x8208010 ;  /* 0x0820801000277882 */ /* 0x000fe20000000000 */
[----:B------:R-:W-:Y:S01]  /*3a30*/  UMOV UR36, 0x0 ;  /* 0x0000000000247882 */ /* 0x000fe20000000000 */
[----:B------:R-:W-:Y:S01]  /*3a40*/  UMOV UR37, 0x8208010 ;  /* 0x0820801000257882 */ /* 0x000fe20000000000 */
[----:B------:R-:W-:Y:S01]  /*3a50*/  UMOV UR34, 0x0 ;  /* 0x0000000000227882 */ /* 0x000fe20000000000 */
[----:B------:R-:W-:Y:S01]  /*3a60*/  UMOV UR35, 0x8208010 ;  /* 0x0820801000237882 */ /* 0x000fe20000000000 */
[----:B--2---:R-:W-:-:S15]  /*3a70*/  R2UR UR44, R0 ;  /* 0x00000000002c72ca */ /* 0x004fde00000e0000 */
.L_x_77:
[C---:B------:R-:W-:Y:S02]  /*3a80*/  LEA R0, R8.reuse, UR26, 0x3 ;  /* 0x0000001a08007c11 */ /* 0x040fe4000f8e18ff */
[----:B------:R-:W-:Y:S02]  /*3a90*/  SHF.L.U32 R4, R3, 0x1f, RZ ;  /* 0x0000001f03047819 */ /* 0x000fe400000006ff */
[----:B------:R-:W-:Y:S02]  /*3aa0*/  LEA R5, R8, UR26, 0x4 ;  /* 0x0000001a08057c11 */ /* 0x000fe4000f8e20ff */
[----:B------:R-:W1:Y:S02]  /*3ab0*/  SYNCS.PHASECHK.TRANS64.TRYWAIT P0, [R0+URZ+0xc0], R4 ;  /* 0x0000c004000075a7 */ /* 0x000e6400080011ff */
[----:B-1-3--:R-:W-:Y:S05]  /*3ac0*/  @!P0 BRA `(.L_x_70) ;  /* 0x0000005c00248947 */ /* 0x00afea0003800000 */
.L_x_176:
[----:B-1----:R-:W1:Y:S01]  /*3ad0*/  LDS.128 R4, [R5+0x150] ;  /* 0x0001500005047984 */ /* 0x002e620000000c00 */
[----:B------:R-:W-:Y:S02]  /*3ae0*/  VIADD R0, R0, 0xd0 ;  /* 0x000000d000007836 */ /* 0x000fe40000000000 */
[----:B------:R-:W-:Y:S01]  /*3af0*/  VIADD R8, R8, 0x1 ;  /* 0x0000000108087836 */ /* 0x000fe20000000000 */
[----:B------:R-:W-:Y:S01]  /*3b00*/  @!PT LDS RZ, [RZ] ;  /* 0x00000000fffff984 */ /* 0x000fe20000000800 */
[----:B------:R-:W-:Y:S01]  /*3b10*/  @!PT LDS RZ, [RZ] ;  /* 0x00000000fffff984 */ /* 0x000fe20000000800 */
[----:B------:R-:W-:Y:S01]  /*3b20*/  @!PT LDS RZ, [RZ] ;  /* 0x00000000fffff984 */ /* 0x000fe20000000800 */
[----:B------:R-:W-:Y:S01]  /*3b30*/  @!PT LDS RZ, [RZ] ;  /* 0x00000000fffff984 */ /* 0x000fe20000000800 */
[----:B------:R2:W-:Y:S06]  /*3b40*/  MEMBAR.ALL.CTA ;  /* 0x0000000000007992 */ /* 0x0005ec0000008000 */
[----:B--2---:R-:W2:Y:S01]  /*3b50*/  FENCE.VIEW.ASYNC.S ;  /* 0x00000000000073c6 */ /* 0x004ea20000000000 */
[----:B------:R-:W-:-:S04]  /*3b60*/  PRMT R0, RZ, 0x654, R0 ;  /* 0x00000654ff007816 */ /* 0x000fc80000000000 */
[----:B--2---:R2:W-:Y:S01]  /*3b70*/  SYNCS.ARRIVE.TRANS64.RED.A1T0 RZ, [R0+URZ], RZ ;  /* 0x000000ff00ff79a7 */ /* 0x0045e200081004ff */
[----:B-1----:R-:W-:Y:S01]  /*3b80*/  LOP3.LUT P1, RZ, R6, 0x1, RZ, 0xc0, !PT ;  /* 0x0000000106ff7812 */ /* 0x002fe2000782c0ff */
[----:B--2---:R-:W-:-:S12]  /*3b90*/  BRA.U UP3, `(.L_x_71) ;  /* 0x0000000503087547 */ /* 0x004fd8000b800000 */
[----:B------:R-:W1:Y:S01]  /*3ba0*/  LDCU UR4, c[0x0][0x38c] ;  /* 0x00007180ff0477ac */ /* 0x000e620008000800 */
[----:B------:R-:W-:Y:S02]  /*3bb0*/  PLOP3.LUT P2, PT, PT, PT, PT, 0x80, 0x8 ;  /* 0x000000000008781c */ /* 0x000fe40003f4f070 */
[----:B------:R-:W-:Y:S01]  /*3bc0*/  SHF.L.U32 R4, R9, 0x1f, RZ ;  /* 0x0000001f09047819 */ /* 0x000fe200000006ff */
[----:B------:R-:W-:Y:S02]  /*3bd0*/  ULEA UR31, UR32, UR26, 0x3 ;  /* 0x0000001a201f7291 */ /* 0x000fe4000f8e18ff */
[----:B------:R-:W-:Y:S02]  /*3be0*/  ULEA UR11, UR32, UR44, 0x6 ;  /* 0x0000002c200b7291 */ /* 0x000fe4000f8e30ff */
[----:B-1----:R-:W-:-:S06]  /*3bf0*/  UISETP.GE.AND UP0, UPT, UR4, 0x1, UPT ;  /* 0x000000010400788c */ /* 0x002fcc000bf06270 */
[----:B------:R-:W-:-:S05]  /*3c00*/  PLOP3.LUT P0, PT, PT, PT, UP0, 0x80, 0x8 ;  /* 0x000000000008781c */ /* 0x000fca0003f0f008 */
[----:B------:R-:W-:-:S08]  /*3c10*/  @UP0 ULEA UR4, UR23, UR26, 0x3 ;  /* 0x0000001a17040291 */ /* 0x000fd0000f8e18ff */
[----:B------:R-:W-:-:S04]  /*3c20*/  @P0 SHF.L.U32 R0, R2, 0x1f, RZ ;  /* 0x0000001f02000819 */ /* 0x000fc800000006ff */
[----:B------:R1:W2:Y:S01]  /*3c30*/  @P0 SYNCS.PHASECHK.TRANS64.TRYWAIT P2, [UR4], R0 ;  /* 0x00000000ff0005a7 */ /* 0x0002a20008041104 */
[----:B------:R-:W3:Y:S02]  /*3c40*/  SYNCS.PHASECHK.TRANS64.TRYWAIT P0, [UR31+0x100], R4 ;  /* 0x00010004ff0075a7 */ /* 0x000ee4000800111f */
[----:B-123--:R-:W-:Y:S05]  /*3c50*/  @!P0 BRA `(.L_x_72) ;  /* 0x0000005800d48947 */ /* 0x00efea0003800000 */
.L_x_178:
[----:B------:R-:W-:Y:S01]  /*3c60*/  UMOV UR27, UR22 ;  /* 0x00000016001b7c82 */ /* 0x000fe20008000000 */
[----:B------:R-:W-:Y:S05]  /*3c70*/  BRA.U !UP0, `(.L_x_73) ;  /* 0x0000000108c07547 */ /* 0x000fea000b800000 */
[----:B------:R-:W-:Y:S02]  /*3c80*/  UIADD3 UR27, UPT, UPT, UR43, UR22, URZ ;  /* 0x000000162b1b7290 */ /* 0x000fe4000fffe0ff */
[----:B------:R-:W-:Y:S01]  /*3c90*/  UPLOP3.LUT UP2, UPT, UPT, UPT, UPT, 0x40, 0x4 ;  /* 0x000000000004789c */ /* 0x000fe20003f4e870 */
[----:B------:R-:W-:Y:S01]  /*3ca0*/  UMOV UR24, UR33 ;  /* 0x0000002100187c82 */ /* 0x000fe20008000000 */
[----:B------:R-:W-:-:S09]  /*3cb0*/  UMOV UR10, UR23 ;  /* 0x00000017000a7c82 */ /* 0x000fd20008000000 */
.L_x_76:
[----:B--2---:R-:W-:Y:S01]  /*3cc0*/  ULEA UR5, UR10, UR26, 0x3 ;  /* 0x0000001a0a057291 */ /* 0x004fe2000f8e18ff */
[----:B---3--:R-:W-:Y:S11]  /*3cd0*/  @P2 BRA `(.L_x_74) ;  /* 0x00000000000c2947 */ /* 0x008ff60003800000 */
[----:B-1----:R-:W-:Y:S04]  /*3ce0*/  SHF.L.U32 R4, R2, 0x1f, RZ ;  /* 0x0000001f02047819 */ /* 0x002fe800000006ff */
[----:B------:R-:W1:Y:S02]  /*3cf0*/  SYNCS.PHASECHK.TRANS64.TRYWAIT P0, [UR5], R4 ;  /* 0x00000004ff0075a7 */ /* 0x000e640008001105 */
[----:B-1----:R-:W-:Y:S05]  /*3d00*/  @!P0 BRA `(.L_x_75) ;  /* 0x0000005800c08947 */ /* 0x002fea0003800000 */
.L_x_74:
[----:B------:R-:W-:Y:S01]  /*3d10*/  UISETP.NE.AND UP0, UPT, UR24, 0x1, UPT ;  /* 0x000000011800788c */ /* 0x000fe2000bf05270 */
[----:B------:R-:W-:Y:S01]  /*3d20*/  PLOP3.LUT P2, PT, PT, PT, PT, 0x80, 0x8 ;  /* 0x000000000008781c */ /* 0x000fe20003f4f070 */
[----:B------:R-:W-:Y:S02]  /*3d30*/  UIADD3 UR4, UPT, UPT, UR10, 0x1, URZ ;  /* 0x000000010a047890 */ /* 0x000fe4000fffe0ff */
[----:B------:R-:W-:Y:S02]  /*3d40*/  UIADD3 UR25, UPT, UPT, UR5, 0x38, URZ ;  /* 0x0000003805197890 */ /* 0x000fe4000fffe0ff */
[----:B------:R-:W-:Y:S01]  /*3d50*/  UISETP.NE.AND UP1, UPT, UR4, 0x7, UPT ;  /* 0x000000070400788c */ /* 0x000fe2000bf25270 */
[----:B------:R-:W-:Y:S01]  /*3d60*/  PLOP3.LUT P0, PT, PT, PT, UP0, 0x80, 0x8 ;  /* 0x000000000008781c */ /* 0x000fe20003f0f008 */
[----:B------:R-:W-:Y:S02]  /*3d70*/  UIADD3 UR22, UPT, UPT, UR22, 0x1, URZ ;  /* 0x0000000116167890 */ /* 0x000fe4000fffe0ff */
[----:B------:R-:W-:Y:S02]  /*3d80*/  USEL UR6, URZ, 0x1, UP1 ;  /* 0x00000001ff067887 */ /* 0x000fe40008800000 */
[----:B------:R-:W-:Y:S02]  /*3d90*/  USEL UR23, UR4, URZ, UP1 ;  /* 0x000000ff04177287 */ /* 0x000fe40008800000 */
[----:B------:R-:W-:Y:S02]  /*3da0*/  UIADD3 UR24, UPT, UPT, UR24, -0x1, URZ ;  /* 0xffffffff18187890 */ /* 0x000fe4000fffe0ff */
[----:B------:R-:W-:Y:S01]  /*3db0*/  @UP0 ULEA UR4, UR23, UR26, 0x3 ;  /* 0x0000001a17040291 */ /* 0x000fe2000f8e18ff */
[----:B------:R-:W-:Y:S01]  /*3dc0*/  LOP3.LUT R2, R2, UR6, RZ, 0x3c, !PT ;  /* 0x0000000602027c12 */ /* 0x000fe2000f8e3cff */
[----:B------:R-:W-:Y:S02]  /*3dd0*/  ULEA UR6, UR10, UR30, 0x9 ;  /* 0x0000001e0a067291 */ /* 0x000fe4000f8e48ff */
[----:B------:R-:W-:Y:S01]  /*3de0*/  UISETP.NE.AND UP0, UPT, UR22, UR27, UPT ;  /* 0x0000001b1600728c */ /* 0x000fe2000bf05270 */
[----:B-1----:R-:W-:Y:S01]  /*3df0*/  @P0 SHF.L.U32 R0, R2, 0x1f, RZ ;  /* 0x0000001f02000819 */ /* 0x002fe200000006ff */
[----:B------:R-:W-:Y:S02]  /*3e00*/  UIADD3 UR20, UPT, UPT, UR6, 0x80, URZ ;  /* 0x0000008006147890 */ /* 0x000fe4000fffe0ff */
[----:B------:R-:W-:Y:S01]  /*3e10*/  UIADD3 UR16, UPT, UPT, UR6, 0x100, URZ ;  /* 0x0000010006107890 */ /* 0x000fe2000fffe0ff */
[----:B------:R2:W3:Y:S01]  /*3e20*/  @P0 SYNCS.PHASECHK.TRANS64.TRYWAIT P2, [UR4], R0 ;  /* 0x00000000ff0005a7 */ /* 0x0004e20008041104 */
[----:B------:R-:W-:Y:S02]  /*3e30*/  ULEA UR4, UR10, UR29, 0x9 ;  /* 0x0000001d0a047291 */ /* 0x000fe4000f8e48ff */
[----:B------:R-:W-:Y:S02]  /*3e40*/  UIADD3 UR12, UPT, UPT, UR6, 0x180, URZ ;  /* 0x00000180060c7890 */ /* 0x000fe4000fffe0ff */
[----:B------:R-:W-:Y:S02]  /*3e50*/  UIADD3 UR18, UPT, UPT, UR4, 0x2, URZ ;  /* 0x0000000204127890 */ /* 0x000fe4000fffe0ff */
[----:B------:R-:W-:Y:S02]  /*3e60*/  UIADD3 UR14, UPT, UPT, UR4, 0x4, URZ ;  /* 0x00000004040e7890 */ /* 0x000fe4000fffe0ff */
[----:B------:R-:W-:Y:S01]  /*3e70*/  UIADD3 UR8, UPT, UPT, UR4, 0x6, URZ ;  /* 0x0000000604087890 */ /* 0x000fe2000fffe0ff */
[----:B------:R-:W-:Y:S01]  /*3e80*/  UMOV UR7, 0x40004040 ;  /* 0x4000404000077882 */ /* 0x000fe20000000000 */
[----:B------:R-:W-:Y:S01]  /*3e90*/  UMOV UR5, 0x40004040 ;  /* 0x4000404000057882 */ /* 0x000fe20000000000 */
[----:B------:R-:W-:Y:S01]  /*3ea0*/  UMOV UR21, 0x40004040 ;  /* 0x4000404000157882 */ /* 0x000fe20000000000 */
[----:B------:R2:W-:Y:S01]  /*3eb0*/  UTCHMMA.2CTA gdesc[UR6], gdesc[UR4], tmem[UR11], tmem[UR40], idesc[UR41], UP2 ;  /* 0x00ff2804060075ea */ /* 0x0005e2000920000b */
[----:B------:R-:W-:Y:S01]  /*3ec0*/  UPLOP3.LUT UP2, UPT, UPT, UPT, UPT, 0x80, 0x8 ;  /* 0x000000000008789c */ /* 0x000fe20003f4f070 */
[----:B------:R-:W-:Y:S01]  /*3ed0*/  UMOV UR19, 0x40004040 ;  /* 0x4000404000137882 */ /* 0x000fe20000000000 */
[----:B------:R-:W-:Y:S01]  /*3ee0*/  UMOV UR17, 0x40004040 ;  /* 0x4000404000117882 */ /* 0x000fe20000000000 */
[----:B------:R2:W-:Y:S01]  /*3ef0*/  UTCHMMA.2CTA gdesc[UR20], gdesc[UR18], tmem[UR11], tmem[UR38], idesc[UR39], UPT ;  /* 0x00ff2612140075ea */ /* 0x0005e2000ba0000b */
[----:B------:R-:W-:Y:S01]  /*3f00*/  UMOV UR15, 0x40004040 ;  /* 0x40004040000f7882 */ /* 0x000fe20000000000 */
[----:B------:R-:W-:Y:S01]  /*3f10*/  UMOV UR13, 0x40004040 ;  /* 0x40004040000d7882 */ /* 0x000fe20000000000 */
[----:B------:R-:W-:Y:S01]  /*3f20*/  UMOV UR9, 0x40004040 ;  /* 0x4000404000097882 */ /* 0x000fe20000000000 */
[----:B------:R2:W-:Y:S01]  /*3f30*/  UTCHMMA.2CTA gdesc[UR16], gdesc[UR14], tmem[UR11], tmem[UR36], idesc[UR37], UPT ;  /* 0x00ff240e100075ea */ /* 0x0005e2000ba0000b */
[----:B------:R2:W-:Y:S01]  /*3f40*/  UTCHMMA.2CTA gdesc[UR12], gdesc[UR8], tmem[UR11], tmem[UR34], idesc[UR35], UPT ;  /* 0x00ff22080c0075ea */ /* 0x0005e2000ba0000b */
[----:B------:R2:W-:Y:S01]  /*3f50*/  UTCBAR.2CTA.MULTICAST [UR25], URZ, UR28 ;  /* 0x000000ff190073e9 */ /* 0x0005e2000820081c */
[----:B------:R-:W-:Y:S01]  /*3f60*/  UMOV UR10, UR23 ;  /* 0x00000017000a7c82 */ /* 0x000fe20008000000 */
[----:B------:R-:W-:Y:S05]  /*3f70*/  BRA.U UP0, `(.L_x_76) ;  /* 0xfffffffd00507547 */ /* 0x000fea000b83ffff */
.L_x_73:
[----:B--2---:R-:W-:Y:S01]  /*3f80*/  UIADD3 UR4, UPT, UPT, UR31, 0xe0, URZ ;  /* 0x000000e01f047890 */ /* 0x004fe2000fffe0ff */
[----:B------:R-:W-:-:S08]  /*3f90*/  UMOV UR22, UR27 ;  /* 0x0000001b00167c82 */ /* 0x000fd00008000000 */
[----:B------:R2:W-:Y:S01]  /*3fa0*/  UTCBAR.2CTA.MULTICAST [UR4], URZ, UR42 ;  /* 0x000000ff040073e9 */ /* 0x0005e2000820082a */
[----:B------:R-:W-:Y:S02]  /*3fb0*/  NOP ;  /* 0x0000000000007918 */ /* 0x000fe40000000000 */
.L_x_71:
[----:B--2---:R-:W-:Y:S01]  /*3fc0*/  UIADD3 UR4, UPT, UPT, UR32, 0x1, URZ ;  /* 0x0000000120047890 */ /* 0x004fe2000fffe0ff */
[----:B------:R-:W-:-:S03]  /*3fd0*/  ISETP.NE.AND P0, PT, R8, 0x2, PT ;  /* 0x000000020800780c */ /* 0x000fc60003f05270 */
[----:B------:R-:W-:Y:S01]  /*3fe0*/  UISETP.NE.AND UP0, UPT, UR4, 0x4, UPT ;  /* 0x000000040400788c */ /* 0x000fe2000bf05270 */
[----:B-1----:R-:W-:Y:S02]  /*3ff0*/  SEL R0, RZ, 0x1, P0 ;  /* 0x00000001ff007807 */ /* 0x002fe40000000000 */
[----:B------:R-:W-:Y:S01]  /*4000*/  SEL R8, R8, RZ, P0 ;  /* 0x000000ff08087207 */ /* 0x000fe20000000000 */
[----:B------:R-:W-:Y:S01]  /*4010*/  USEL UR5, URZ, 0x1, UP0 ;  /* 0x00000001ff057887 */ /* 0x000fe20008000000 */
[----:B------:R-:W-:Y:S01]  /*4020*/  LOP3.LUT R3, R3, R0, RZ, 0x3c, !PT ;  /* 0x0000000003037212 */ /* 0x000fe200078e3cff */
[----:B------:R-:W-:-:S04]  /*4030*/  USEL UR32, UR4, URZ, UP0 ;  /* 0x000000ff04207287 */ /* 0x000fc80008000000 */
[----:B------:R-:W-:Y:S01]  /*4040*/  LOP3.LUT R9, R9, UR5, RZ, 0x3c, !PT ;  /* 0x0000000509097c12 */ /* 0x000fe2000f8e3cff */
[----:B------:R-:W-:Y:S07]  /*4050*/  @P1 BRA `(.L_x_77) ;  /* 0xfffffff800881947 */ /* 0x000fee000383ffff */
[----:B------:R-:W1:Y:S01]  /*4060*/  S2UR UR8, SR_CgaCtaId ;  /* 0x00000000000879c3 */ /* 0x000e620000008800 */
[----:B------:R-:W-:Y:S01]  /*4070*/  ELECT P0, URZ, PT ;  /* 0x0000000000ff782f */ /* 0x000fe20003800000 */
[----:B------:R-:W-:Y:S01]  /*4080*/  HFMA2 R0, -RZ, RZ, 0, 5.9604644775390625e-08 ;  /* 0x00000001ff007431 */ /* 0x000fe200000001ff */
[----:B------:R-:W-:-:S05]  /*4090*/  UMOV UR4, 0x40 ;  /* 0x0000004000047882 */ /* 0x000fca0000000000 */
[----:B------:R-:W-:Y:S01]  /*40a0*/  UVIRTCOUNT.DEALLOC.SMPOOL 0x80 ;  /* 0x000000800000784c */ /* 0x000fe20000000000 */
[----:B------:R-:W-:Y:S02]  /*40b0*/  UISETP.NE.AND UP1, UPT, UR48, URZ, UPT ;  /* 0x000000ff3000728c */ /* 0x000fe4000bf25270 */
[----:B-1----:R-:W-:-:S09]  /*40c0*/  ULEA UR8, UR8, UR4, 0x18 ;  /* 0x0000000408087291 */ /* 0x002fd2000f8ec0ff */
[----:B------:R1:W-:Y:S01]  /*40d0*/  @P0 STS.U8 [UR8+0x1c], R0 ;  /* 0x00001c00ff000988 */ /* 0x0003e20008000008 */
[----:B------:R-:W-:Y:S05]  /*40e0*/  BRA.U UP1, `(.L_x_78) ;  /* 0x0000000101a07547 */ /* 0x000fea000b800000 */
[----:B------:R-:W-:Y:S01]  /*40f0*/  UIADD3 UR7, UPT, UPT, UR26, 0x100, URZ ;  /* 0x000001001a077890 */ /* 0x000fe2000fffe0ff */
[----:B------:R-:W-:-:S03]  /*4100*/  SHF.L.U32 R2, R9, 0x1f, RZ ;  /* 0x0000001f09027819 */ /* 0x000fc600000006ff */
[----:B------:R-:W-:-:S09]  /*4110*/  ULEA UR4, UR32, UR7, 0x3 ;  /* 0x0000000720047291 */ /* 0x000fd2000f8e18ff */
[----:B------:R-:W2:Y:S02]  /*4120*/  SYNCS.PHASECHK.TRANS64.TRYWAIT P0, [UR4], R2 ;  /* 0x00000002ff0075a7 */ /* 0x000ea40008001104 */
[----:B--2---:R-:W-:Y:S05]  /*4130*/  @!P0 BRA `(.L_x_79) ;  /* 0x0000005400cc8947 */ /* 0x004fea0003800000 */
.L_x_181:
        /* <DEDUP_REMOVED lines=9> */
.L_x_183:
        /* <DEDUP_REMOVED lines=9> */
.L_x_185:
[----:B------:R-:W-:-:S04]  /*4260*/  UIADD3 UR4, UPT, UPT, UR4, 0x1, URZ ;  /* 0x0000000104047890 */ /* 0x000fc8000fffe0ff */
[----:B------:R-:W-:-:S04]  /*4270*/  UISETP.NE.AND UP0, UPT, UR4, 0x4, UPT ;  /* 0x000000040400788c */ /* 0x000fc8000bf05270 */
[----:B------:R-:W-:Y:S02]  /*4280*/  USEL UR5, URZ, 0x1, UP0 ;  /* 0x00000001ff057887 */ /* 0x000fe40008000000 */
[----:B------:R-:W-:-:S04]  /*4290*/  USEL UR4, UR4, URZ, UP0 ;  /* 0x000000ff04047287 */ /* 0x000fc80008000000 */
[----:B------:R-:W-:Y:S01]  /*42a0*/  ULEA UR4, UR4, UR7, 0x3 ;  /* 0x0000000704047291 */ /* 0x000fe2000f8e18ff */
[----:B------:R-:W-:-:S04]  /*42b0*/  LOP3.LUT R2, R2, UR5, RZ, 0x3c, !PT ;  /* 0x0000000502027c12 */ /* 0x000fc8000f8e3cff */
[----:B------:R-:W-:Y:S01]  /*42c0*/  SHF.L.U32 R2, R2, 0x1f, RZ ;  /* 0x0000001f02027819 */ /* 0x000fe200000006ff */
[----:B-1----:R-:W-:-:S04]  /*42d0*/  IMAD.U32 R0, RZ, RZ, UR4 ;  /* 0x00000004ff007e24 */ /* 0x002fc8000f8e00ff */
[----:B------:R1:W2:Y:S03]  /*42e0*/  SYNCS.PHASECHK.TRANS64.TRYWAIT P0, [R0+URZ], R2 ;  /* 0x00000002000075a7 */ /* 0x0002a600080011ff */
[----:B--2---:R-:W-:Y:S05]  /*42f0*/  @!P0 NANOSLEEP.SYNCS 0x989680 ;  /* 0x009896800000895d */ /* 0x004fea0003900000 */
[----:B------:R-:W2:Y:S02]  /*4300*/  @!P0 SYNCS.PHASECHK.TRANS64 P0, [R0+URZ], R2 ;  /* 0x00000002000085a7 */ /* 0x000ea400080010ff */
[----:B--2---:R-:W-:Y:S05]  /*4310*/  @P0 BRA `(.L_x_82) ;  /* 0x0000000000200947 */ /* 0x004fea0003800000 */
.L_x_83:
[----:B--2---:R2:W4:Y:S02]  /*4320*/  SYNCS.PHASECHK.TRANS64.TRYWAIT P0, [R0+URZ], R2 ;  /* 0x00000002000075a7 */ /* 0x00452400080011ff */
[----:B----4-:R-:W-:Y:S05]  /*4330*/  @!P0 NANOSLEEP.SYNCS 0x989680 ;  /* 0x009896800000895d */ /* 0x010fea0003900000 */
[----:B------:R-:W4:Y:S02]  /*4340*/  @!P0 SYNCS.PHASECHK.TRANS64 P0, [R0+URZ], R2 ;  /* 0x00000002000085a7 */ /* 0x000f2400080010ff */
[----:B----4-:R-:W-:Y:S05]  /*4350*/  @!P0 BRA `(.L_x_83) ;  /* 0xfffffffc00f08947 */ /* 0x010fea000383ffff */
[----:B------:R-:W-:Y:S05]  /*4360*/  BRA `(.L_x_82) ;  /* 0x00000000000c7947 */ /* 0x000fea0003800000 */
.L_x_78:
[----:B------:R-:W-:-:S04]  /*4370*/  UIADD3 UR4, UPT, UPT, UR26, 0x140, URZ ;  /* 0x000001401a047890 */ /* 0x000fc8000fffe0ff */
[----:B------:R-:W-:-:S09]  /*4380*/  UPRMT UR4, UR49, 0x654, UR4 ;  /* 0x0000065431047896 */ /* 0x000fd20008000004 */
[----:B------:R-:W-:Y:S03]  /*4390*/  SYNCS.ARRIVE.TRANS64.RED.A1T0 RZ, [UR4], RZ ;  /* 0x000000ffffff79a7 */ /* 0x000fe60008100404 */
.L_x_82:
[----:B-12---:R-:W-:Y:S01]  /*43a0*/  SHF.L.U32 R2, RZ, 0x1f, RZ ;  /* 0x0000001fff027819 */ /* 0x006fe200000006ff */
[----:B------:R-:W-:Y:S01]  /*43b0*/  UIADD3 UR4, UPT, UPT, UR26, 0x140, URZ ;  /* 0x000001401a047890 */ /* 0x000fe2000fffe0ff */
[----:B------:R-:W-:Y:S02]  /*43c0*/  PLOP3.LUT P0, PT, PT, PT, UP1, 0x80, 0x8 ;  /* 0x000000000008781c */ /* 0x000fe40003f0f018 */
[----:B------:R-:W1:Y:S02]  /*43d0*/  SYNCS.PHASECHK.TRANS64.TRYWAIT P1, [UR26+0x140], R2 ;  /* 0x00014002ff0075a7 */ /* 0x000e64000802111a */
[----:B-1----:R-:W-:Y:S09]  /*43e0*/  @!P1 BRA `(.L_x_84) ;  /* 0x0000005400689947 */ /* 0x002ff20003800000 */
.L_x_187:
[----:B------:R-:W-:Y:S01]  /*43f0*/  @!UP1 UPRMT UR4, UR49, 0x654, UR4 ;  /* 0x0000065431049896 */ /* 0x000fe20008000004 */
[----:B------:R-:W-:Y:S01]  /*4400*/  UMOV UR5, 0xffff ;  /* 0x0000ffff00057882 */ /* 0x000fe20000000000 */
[----:B------:R-:W-:-:S07]  /*4410*/  UMOV UR6, 0x1 ;  /* 0x0000000100067882 */ /* 0x000fce0000000000 */
[----:B------:R-:W-:Y:S01]  /*4420*/  @!P0 SYNCS.ARRIVE.TRANS64.RED.A1T0 RZ, [UR4], RZ ;  /* 0x000000ffffff89a7 */ /* 0x000fe20008100404 */
[----:B------:R-:W-:Y:S01]  /*4430*/  NOP ;  /* 0x0000000000007918 */ /* 0x000fe20000000000 */
[----:B-1----:R-:W1:Y:S01]  /*4440*/  LDS R0, [UR8+0x14] ;  /* 0x00001408ff007984 */ /* 0x002e620008000800 */
[----:B------:R-:W-:-:S04]  /*4450*/  ULOP3.LUT UR4, UR44, 0xffff, URZ, 0xc0, !UPT ;  /* 0x0000ffff2c047892 */ /* 0x000fc8000f8ec0ff */
[----:B------:R-:W-:-:S04]  /*4460*/  USHF.R.U32.HI UR4, URZ, 0x5, UR4 ;  /* 0x00000005ff047899 */ /* 0x000fc80008011604 */
[----:B------:R-:W-:Y:S02]  /*4470*/  USHF.L.U32 UR5, UR5, UR4, URZ ;  /* 0x0000000405057299 */ /* 0x000fe400080006ff */
[----:B------:R-:W-:-:S04]  /*4480*/  USHF.L.U32 UR4, UR6, UR4, URZ ;  /* 0x0000000406047299 */ /* 0x000fc800080006ff */
[----:B-1----:R-:W-:-:S04]  /*4490*/  LOP3.LUT R0, R0, UR5, RZ, 0xc0, !PT ;  /* 0x0000000500007c12 */ /* 0x002fc8000f8ec0ff */
[----:B------:R-:W-:-:S13]  /*44a0*/  ISETP.NE.AND P0, PT, R0, UR5, PT ;  /* 0x0000000500007c0c */ /* 0x000fda000bf05270 */
[----:B------:R-:W-:Y:S05]  /*44b0*/  @P0 BRA `(.L_x_85) ;  /* 0x0000000000580947 */ /* 0x000fea0003800000 */
[----:B------:R-:W1:Y:S02]  /*44c0*/  LDS R0, [UR8+0x18] ;  /* 0x00001808ff007984 */ /* 0x000e640008000800 */
[----:B-1----:R-:W-:-:S04]  /*44d0*/  LOP3.LUT R0, R0, UR4, RZ, 0xc0, !PT ;  /* 0x0000000400007c12 */ /* 0x002fc8000f8ec0ff */
[----:B------:R-:W-:-:S13]  /*44e0*/  ISETP.NE.AND P0, PT, R0, UR4, PT ;  /* 0x0000000400007c0c */ /* 0x000fda000bf05270 */
[----:B------:R-:W-:Y:S05]  /*44f0*/  @P0 BRA `(.L_x_86) ;  /* 0x00000000003c0947 */ /* 0x000fea0003800000 */
[----:B------:R-:W1:Y:S01]  /*4500*/  S2R R2, SR_LANEID ;  /* 0x0000000000027919 */ /* 0x000e620000000000 */
[----:B------:R-:W-:-:S06]  /*4510*/  ULOP3.LUT UR5, URZ, UR5, URZ, 0x33, !UPT ;  /* 0x00000005ff057292 */ /* 0x000fcc000f8e33ff */
[----:B------:R-:W-:-:S04]  /*4520*/  IMAD.U32 R0, RZ, RZ, UR5 ;  /* 0x00000005ff007e24 */ /* 0x000fc8000f8e00ff */
[----:B------:R2:W4:Y:S02]  /*4530*/  REDUX UR7, R0 ;  /* 0x00000000000773c4 */ /* 0x0005240000000000 */
[----:B------:R1:W-:Y:S01]  /*4540*/  UTCATOMSWS.AND URZ, UR5 ;  /* 0x0000000500ff79e3 */ /* 0x0003e20008000000 */
[----:B--2---:R-:W-:Y:S01]  /*4550*/  LOP3.LUT R0, RZ, UR4, RZ, 0x33, !PT ;  /* 0x00000004ff007c12 */ /* 0x004fe2000f8e33ff */
[----:B------:R-:W-:Y:S02]  /*4560*/  VOTEU.ANY UR4, UPT, PT ;  /* 0x0000000000047886 */ /* 0x000fe400038e0100 */
[----:B------:R-:W-:Y:S02]  /*4570*/  UFLO.U32 UR4, UR4 ;  /* 0x00000004000472bd */ /* 0x000fe400080e0000 */
[----:B------:R-:W2:Y:S04]  /*4580*/  REDUX UR6, R0 ;  /* 0x00000000000673c4 */ /* 0x000ea80000000000 */
[----:B-1----:R-:W-:-:S02]  /*4590*/  ISETP.EQ.U32.AND P0, PT, R2, UR4, PT ;  /* 0x0000000402007c0c */ /* 0x002fc4000bf02070 */
[----:B----4-:R-:W-:-:S11]  /*45a0*/  MOV R2, UR7 ;  /* 0x0000000700027c02 */ /* 0x010fd60008000f00 */
[----:B------:R1:W-:Y:S01]  /*45b0*/  @P0 ATOMS.AND RZ, [UR8+0x14], R2 ;  /* 0x00001402ffff098c */ /* 0x0003e2000a800008 */
[----:B--2---:R-:W-:-:S05]  /*45c0*/  IMAD.U32 R0, RZ, RZ, UR6 ;  /* 0x00000006ff007e24 */ /* 0x004fca000f8e00ff */
[----:B------:R1:W-:Y:S01]  /*45d0*/  @P0 ATOMS.AND RZ, [UR8+0x18], R0 ;  /* 0x00001800ffff098c */ /* 0x0003e2000a800008 */
[----:B------:R-:W-:Y:S05]  /*45e0*/  BRA `(.L_x_87) ;  /* 0x0000000000147947 */ /* 0x000fea0003800000 */
.L_x_86:
[----:B------:R-:W-:Y:S02]  /*45f0*/  MOV R2, 0x4610 ;  /* 0x0000461000027802 */ /* 0x000fe40000000f00 */
[----:B---3-5:R-:W-:Y:S05]  /*4600*/  CALL.REL.NOINC `($__internal_0_$__cuda_sm10x_tcgen05_guardrail_trap_col_being_dealloced_not_returned_by_alloc) ;  /* 0x0000005800487944 */ /* 0x028fea0003c00000 */
[----:B------:R-:W-:Y:S05]  /*4610*/  BRA `(.L_x_87) ;  /* 0x0000000000087947 */ /* 0x000fea0003800000 */
.L_x_85:
[----:B------:R-:W-:Y:S02]  /*4620*/  MOV R2, 0x4640 ;  /* 0x0000464000027802 */ /* 0x000fe40000000f00 */
[----:B---3-5:R-:W-:Y:S05]  /*4630*/  CALL.REL.NOINC `($__internal_2_$__cuda_sm10x_tcgen05_guardrail_trap_unallocated_columns_being_dealloced) ;  /* 0x0000005800547944 */ /* 0x028fea0003c00000 */
.L_x_87:
[----:B------:R-:W-:Y:S01]  /*4640*/  NOP ;  /* 0x0000000000007918 */ /* 0x000fe20000000000 */
[----:B------:R-:W-:Y:S05]  /*4650*/  EXIT ;  /* 0x000000000000794d */ /* 0x000fea0003800000 */
.L_x_58:
[----:B------:R-:W-:-:S09]  /*4660*/  UISETP.NE.OR UP0, UPT, UR18, 0x3, !UP4 ;  /* 0x000000031200788c */ /* 0x000fd2000e705670 */
[----:B------:R-:W-:Y:S05]  /*4670*/  BRA.U UP0, `(.L_x_88) ;  /* 0x0000001100e87547 */ /* 0x000fea000b800000 */
[----:B------:R-:W2:Y:S01]  /*4680*/  LDCU.64 UR4, c[0x0][0x888] ;  /* 0x00011100ff0477ac */ /* 0x000ea20008000a00 */
[----:B------:R-:W3:Y:S01]  /*4690*/  LDC.64 R12, c[0x0][0x348] ;  /* 0x0000d200ff0c7b82 */ /* 0x000ee20000000a00 */
[----:B------:R-:W-:Y:S02]  /*46a0*/  HFMA2 R9, -RZ, RZ, 0, 0 ;  /* 0x00000000ff097431 */ /* 0x000fe400000001ff */
[----:B------:R-:W-:Y:S01]  /*46b0*/  IMAD.MOV.U32 R11, RZ, RZ, 0x1 ;  /* 0x00000001ff0b7424 */ /* 0x000fe200078e00ff */
[----:B------:R-:W4:Y:S01]  /*46c0*/  LDCU UR46, c[0x0][0x370] ;  /* 0x00006e00ff2e77ac */ /* 0x000f220008000800 */
[----:B------:R-:W-:Y:S01]  /*46d0*/  IMAD.MOV.U32 R10, RZ, RZ, RZ ;  /* 0x000000ffff0a7224 */ /* 0x000fe200078e00ff */
[----:B------:R-:W-:Y:S01]  /*46e0*/  MOV R3, 0x1000 ;  /* 0x0000100000037802 */ /* 0x000fe20000000f00 */
[----:B------:R-:W4:Y:S01]  /*46f0*/  LDCU.128 UR48, c[0x0][0xb10] ;  /* 0x00016200ff3077ac */ /* 0x000f220008000c00 */
[----:B------:R-:W1:Y:S01]  /*4700*/  LDCU UR37, c[0x0][0x374] ;  /* 0x00006e80ff2577ac */ /* 0x000e620008000800 */
[----:B------:R-:W1:Y:S01]  /*4710*/  LDCU.64 UR38, c[0x0][0x890] ;  /* 0x00011200ff2677ac */ /* 0x000e620008000a00 */
[----:B--2---:R-:W-:Y:S01]  /*4720*/  UISETP.NE.U32.AND UP0, UPT, UR4, URZ, UPT ;  /* 0x000000ff0400728c */ /* 0x004fe2000bf05070 */
[----:B------:R-:W2:Y:S01]  /*4730*/  LDCU UR15, c[0x0][0xb0c] ;  /* 0x00016180ff0f77ac */ /* 0x000ea20008000800 */
[----:B------:R-:W3:Y:S01]  /*4740*/  LDCU UR56, c[0x0][0xb20] ;  /* 0x00016400ff3877ac */ /* 0x000ee20008000800 */
[----:B------:R-:W3:Y:S01]  /*4750*/  LDCU UR4, c[0x0][0xb30] ;  /* 0x00016600ff0477ac */ /* 0x000ee20008000800 */
[----:B------:R-:W-:Y:S01]  /*4760*/  UMOV UR21, 0x400 ;  /* 0x0000040000157882 */ /* 0x000fe20000000000 */
[----:B----4-:R-:W-:-:S02]  /*4770*/  UIMAD.WIDE.U32 UR6, UR46, UR48, URZ ;  /* 0x000000302e0672a5 */ /* 0x010fc4000f8e00ff */
[----:B-1----:R-:W-:Y:S02]  /*4780*/  UIMAD.WIDE.U32 UR8, UR37, UR51, URZ ;  /* 0x00000033250872a5 */ /* 0x002fe4000f8e00ff */
[----:B------:R-:W-:Y:S02]  /*4790*/  ULEA UR21, UR47, UR21, 0x18 ;  /* 0x000000152f157291 */ /* 0x000fe4000f8ec0ff */
[----:B------:R-:W-:Y:S02]  /*47a0*/  UISETP.NE.AND.EX UP6, UPT, UR5, URZ, UPT, UP0 ;  /* 0x000000ff0500728c */ /* 0x000fe4000bfc5300 */
[----:B------:R-:W-:Y:S02]  /*47b0*/  UISETP.NE.AND UP0, UPT, UR45, 0x1, UPT ;  /* 0x000000012d00788c */ /* 0x000fe4000bf05270 */
[----:B------:R-:W-:Y:S02]  /*47c0*/  UISETP.NE.U32.AND UP0, UPT, UR38, URZ, UPT ;  /* 0x000000ff2600728c */ /* 0x000fe4000bf05070 */
[----:B------:R-:W-:Y:S01]  /*47d0*/  UIADD3 UR52, UPT, UPT, UR21, 0x88, URZ ;  /* 0x0000008815347890 */ /* 0x000fe2000fffe0ff */
[----:B------:R-:W-:Y:S01]  /*47e0*/  UMOV UR6, UR7 ;  /* 0x0000000700067c82 */ /* 0x000fe20008000000 */
[----:B------:R-:W-:Y:S01]  /*47f0*/  UMOV UR53, UR9 ;  /* 0x0000000900357c82 */ /* 0x000fe20008000000 */
[----:B------:R-:W-:-:S02]  /*4800*/  UISETP.GE.AND UP2, UPT, UR45, 0x1, UPT ;  /* 0x000000012d00788c */ /* 0x000fc4000bf46270 */
[----:B------:R-:W-:Y:S02]  /*4810*/  UISETP.NE.AND.EX UP5, UPT, UR39, URZ, UPT, UP0 ;  /* 0x000000ff2700728c */ /* 0x000fe4000bfa5300 */
[----:B------:R-:W-:Y:S01]  /*4820*/  UPLOP3.LUT UP3, UPT, UPT, UPT, UPT, 0x40, 0x4 ;  /* 0x000000000004789c */ /* 0x000fe20003f6e870 */
[----:B------:R-:W1:Y:S01]  /*4830*/  LDCU.64 UR22, c[0x0][0xb28] ;  /* 0x00016500ff1677ac */ /* 0x000e620008000a00 */
[----:B--2---:R-:W-:Y:S02]  /*4840*/  UISETP.NE.AND UP2, UPT, UR15, 0x1, UPT ;  /* 0x000000010f00788c */ /* 0x004fe4000bf45270 */
[----:B------:R-:W-:Y:S02]  /*4850*/  UIADD3 UR41, UPT, UPT, UR21, 0x70, URZ ;  /* 0x0000007015297890 */ /* 0x000fe4000fffe0ff */
[----:B------:R-:W-:Y:S02]  /*4860*/  UIADD3 UR33, UPT, UPT, UR21, 0x78, URZ ;  /* 0x0000007815217890 */ /* 0x000fe4000fffe0ff */
[----:B------:R-:W-:-:S02]  /*4870*/  UIADD3 UR25, UPT, UPT, UR21, 0x80, URZ ;  /* 0x0000008015197890 */ /* 0x000fc4000fffe0ff */
[----:B------:R-:W-:Y:S02]  /*4880*/  UPRMT UR52, UR47, 0x654, UR52 ;  /* 0x000006542f347896 */ /* 0x000fe40008000034 */
[----:B------:R-:W-:Y:S02]  /*4890*/  USHF.R.U32.HI UR54, URZ, UR49, UR6 ;  /* 0x00000031ff367299 */ /* 0x000fe40008011606 */
[----:B---3--:R-:W-:Y:S02]  /*48a0*/  USHF.R.U32.HI UR53, URZ, UR56, UR53 ;  /* 0x00000038ff357299 */ /* 0x008fe40008011635 */
[----:B------:R-:W-:Y:S02]  /*48b0*/  UISETP.NE.AND UP0, UPT, UR50, 0x1, UPT ;  /* 0x000000013200788c */ /* 0x000fe4000bf05270 */
[----:B------:R-:W-:-:S11]  /*48c0*/  UISETP.NE.AND UP4, UPT, UR4, 0x1, UPT ;  /* 0x000000010400788c */ /* 0x000fd6000bf85270 */
.L_x_99:
[C---:B------:R-:W-:Y:S02]  /*48d0*/  LEA R8, R10.reuse, UR21, 0x3 ;  /* 0x000000150a087c11 */ /* 0x040fe4000f8e18ff */
[----:B------:R-:W-:Y:S02]  /*48e0*/  SHF.L.U32 R0, R9, 0x1f, RZ ;  /* 0x0000001f09007819 */ /* 0x000fe400000006ff */
[----:B------:R-:W-:Y:S02]  /*48f0*/  LEA R4, R10, UR21, 0x4 ;  /* 0x000000150a047c11 */ /* 0x000fe4000f8e20ff */
[----:B--2---:R-:W2:Y:S02]  /*4900*/  SYNCS.PHASECHK.TRANS64.TRYWAIT P0, [R8+URZ+0xc0], R0 ;  /* 0x0000c000080075a7 */ /* 0x004ea400080011ff */
[----:B--2---:R-:W-:Y:S05]  /*4910*/  @!P0 BRA `(.L_x_89) ;  /* 0x0000005000348947 */ /* 0x004fea0003800000 */
.L_x_188:
[----:B------:R-:W3:Y:S01]  /*4920*/  LDS.128 R4, [R4+0x150] ;  /* 0x0001500004047984 */ /* 0x000ee20000000c00 */
[----:B------:R-:W-:Y:S01]  /*4930*/  UISETP.GE.AND UP0, UPT, UR45, 0x1, UPT ;  /* 0x000000012d00788c */ /* 0x000fe2000bf06270 */
[----:B------:R-:W-:Y:S01]  /*4940*/  @!PT LDS RZ, [RZ] ;  /* 0x00000000fffff984 */ /* 0x000fe20000000800 */
[----:B------:R-:W-:Y:S01]  /*4950*/  @!PT LDS RZ, [RZ] ;  /* 0x00000000fffff984 */ /* 0x000fe20000000800 */
[----:B------:R-:W-:Y:S01]  /*4960*/  @!PT LDS RZ, [RZ] ;  /* 0x00000000fffff984 */ /* 0x000fe20000000800 */
[----:B------:R-:W-:Y:S01]  /*4970*/  @!PT LDS RZ, [RZ] ;  /* 0x00000000fffff984 */ /* 0x000fe20000000800 */
[----:B------:R4:W-:Y:S06]  /*4980*/  MEMBAR.ALL.CTA ;  /* 0x0000000000007992 */ /* 0x0009ec0000008000 */
[----:B----4-:R-:W4:Y:S01]  /*4990*/  FENCE.VIEW.ASYNC.S ;  /* 0x00000000000073c6 */ /* 0x010f220000000000 */
[----:B---3--:R-:W-:Y:S11]  /*49a0*/  LOP3.LUT P0, RZ, R6, 0x1, RZ, 0xc0, !PT ;  /* 0x0000000106ff7812 */ /* 0x008ff6000780c0ff */
[----:B------:R-:W-:Y:S02]  /*49b0*/  @!UPT UIADD3 URZ, UPT, UPT, URZ, URZ, URZ ;  /* 0x000000fffffff290 */ /* 0x000fe4000fffe0ff */
[----:B----4-:R-:W-:Y:S01]  /*49c0*/  VOTEU.ANY UP2, P0 ;  /* 0x0000000000ff7886 */ /* 0x010fe20000040100 */
[----:B------:R-:W-:Y:S11]  /*49d0*/  PLOP3.LUT P0, PT, PT, PT, UP2, 0x80, 0x8 ;  /* 0x000000000008781c */ /* 0x000ff60003f0f028 */
[----:B------:R-:W-:Y:S02]  /*49e0*/  @!UPT UIADD3 URZ, UPT, UPT, URZ, URZ, URZ ;  /* 0x000000fffffff290 */ /* 0x000fe4000fffe0ff */
[----:B--2---:R-:W-:Y:S02]  /*49f0*/  @P0 SHF.R.U32.HI R0, RZ, 0x10, R5 ;  /* 0x00000010ff000819 */ /* 0x004fe40000011605 */
[----:B------:R-:W-:Y:S02]  /*4a00*/  @P0 MOV R2, R4 ;  /* 0x0000000400020202 */ /* 0x000fe40000000f00 */
[----:B------:R-:W-:Y:S01]  /*4a10*/  @P0 R2UR UR4, R0 ;  /* 0x00000000000402ca */ /* 0x000fe200000e0000 */
[----:B------:R-:W-:Y:S01]  /*4a20*/  VIADD R0, R8, 0xd0 ;  /* 0x000000d008007836 */ /* 0x000fe20000000000 */
[----:B------:R-:W-:Y:S02]  /*4a30*/  @P0 LOP3.LUT R4, R5, 0xffff, RZ, 0xc0, !PT ;  /* 0x0000ffff05040812 */ /* 0x000fe400078ec0ff */
[----:B------:R-:W-:Y:S02]  /*4a40*/  @P0 R2UR UR6, R2 ;  /* 0x00000000020602ca */ /* 0x000fe400000e0000 */
[----:B------:R-:W-:Y:S02]  /*4a50*/  PRMT R0, RZ, 0x654, R0 ;  /* 0x00000654ff007816 */ /* 0x000fe40000000000 */
[----:B------:R-:W-:Y:S02]  /*4a60*/  @P0 R2UR UR5, R4 ;  /* 0x00000000040502ca */ /* 0x000fe400000e0000 */
[----:B------:R2:W-:Y:S03]  /*4a70*/  SYNCS.ARRIVE.TRANS64.RED.A1T0 RZ, [R0+URZ], RZ ;  /* 0x000000ff00ff79a7 */ /* 0x0005e600081004ff */
[----:B------:R-:W-:Y:S04]  /*4a80*/  @UP2 UMOV UR29, UR4 ;  /* 0x00000004001d2c82 */ /* 0x000fe80008000000 */
[----:B------:R-:W-:Y:S04]  /*4a90*/  @UP2 UMOV UR14, UR6 ;  /* 0x00000006000e2c82 */ /* 0x000fe80008000000 */
[----:B------:R-:W-:Y:S01]  /*4aa0*/  @UP2 UMOV UR13, UR5 ;  /* 0x00000005000d2c82 */ /* 0x000fe20008000000 */
[----:B------:R-:W-:Y:S05]  /*4ab0*/  BRA.U !UP0, `(.L_x_90) ;  /* 0x0000000108c07547 */ /* 0x000fea000b800000 */
[----:B------:R-:W-:Y:S02]  /*4ac0*/  UIMAD.WIDE.U32 UR16, UR13, UR51, URZ ;  /* 0x000000330d1072a5 */ /* 0x000fe4000f8e00ff */
[----:B------:R-:W-:Y:S02]  /*4ad0*/  UP2UR UR20, UPR, URZ, 0x4 ;  /* 0x00000004ff147883 */ /* 0x000fe40008000000 */
[----:B------:R-:W-:Y:S02]  /*4ae0*/  UISETP.NE.AND UP2, UPT, UR50, 0x1, UPT ;  /* 0x000000013200788c */ /* 0x000fe4000bf45270 */
[----:B------:R-:W-:Y:S02]  /*4af0*/  UIMAD.WIDE.U32 UR18, UR14, UR48, URZ ;  /* 0x000000300e1272a5 */ /* 0x000fe4000f8e00ff */
[----:B------:R-:W-:Y:S02]  /*4b00*/  USEL UR4, UR37, UR53, !UP2 ;  /* 0x0000003525047287 */ /* 0x000fe4000d000000 */
[----:B------:R-:W-:Y:S02]  /*4b10*/  UISETP.NE.AND UP0, UPT, UR15, 0x1, UPT ;  /* 0x000000010f00788c */ /* 0x000fe4000bf05270 */
[----:B------:R-:W-:Y:S02]  /*4b20*/  UP2UR UR24, UPR, URZ, 0x2 ;  /* 0x00000002ff187883 */ /* 0x000fe40008000000 */
[----:B------:R-:W-:Y:S02]  /*4b30*/  UISETP.NE.AND UP1, UPT, UR45, 0x1, UPT ;  /* 0x000000012d00788c */ /* 0x000fe4000bf25270 */
[----:B-1----:R-:W-:Y:S02]  /*4b40*/  UIMAD.WIDE.U32 UR8, UR4, UR22, URZ ;  /* 0x00000016040872a5 */ /* 0x002fe4000f8e00ff */
[----:B------:R-:W-:Y:S01]  /*4b50*/  USEL UR7, UR46, UR54, !UP0 ;  /* 0x000000362e077287 */ /* 0x000fe2000c000000 */
[----:B------:R-:W-:Y:S02]  /*4b60*/  UMOV UR5, UR17 ;  /* 0x0000001100057c82 */ /* 0x000fe40008000000 */
[----:B------:R-:W-:Y:S02]  /*4b70*/  USHF.R.U32.HI UR6, URZ, UR56, UR5 ;  /* 0x00000038ff067299 */ /* 0x000fe40008011605 */
[----:B------:R-:W-:Y:S02]  /*4b80*/  UIMAD.WIDE.U32 UR10, UR7, UR22, URZ ;  /* 0x00000016070a72a5 */ /* 0x000fe4000f8e00ff */
[----:B------:R-:W-:Y:S02]  /*4b90*/  USEL UR6, UR13, UR6, !UP2 ;  /* 0x000000060d067287 */ /* 0x000fe4000d000000 */
[----:B------:R-:W-:Y:S01]  /*4ba0*/  UISETP.NE.AND UP2, UPT, UR20, URZ, UPT ;  /* 0x000000ff1400728c */ /* 0x000fe2000bf45270 */
[----:B------:R-:W-:Y:S02]  /*4bb0*/  UMOV UR5, UR19 ;  /* 0x0000001300057c82 */ /* 0x000fe40008000000 */
[----:B------:R-:W-:Y:S03]  /*4bc0*/  USHF.R.U32.HI UR12, URZ, UR49, UR5 ;  /* 0x00000031ff0c7299 */ /* 0x000fe60008011605 */
[----:B------:R-:W-:Y:S02]  /*4bd0*/  UMOV UR5, UR9 ;  /* 0x0000000900057c82 */ /* 0x000fe40008000000 */
[----:B------:R-:W-:Y:S03]  /*4be0*/  @UP1 USHF.R.U32.HI UR4, URZ, UR23, UR5 ;  /* 0x00000017ff041299 */ /* 0x000fe60008011605 */
[----:B------:R-:W-:Y:S01]  /*4bf0*/  UMOV UR5, UR11 ;  /* 0x0000000b00057c82 */ /* 0x000fe20008000000 */
[----:B------:R-:W-:Y:S02]  /*4c00*/  UIMAD UR4, UR45, UR4, URZ ;  /* 0x000000042d0472a4 */ /* 0x000fe4000f8e02ff */
[----:B------:R-:W-:Y:S02]  /*4c10*/  @UP1 USHF.R.U32.HI UR7, URZ, UR23, UR5 ;  /* 0x00000017ff071299 */ /* 0x000fe40008011605 */
[----:B------:R-:W-:Y:S02]  /*4c20*/  USEL UR5, UR14, UR12, !UP0 ;  /* 0x0000000c0e057287 */ /* 0x000fe4000c000000 */
[----:B------:R-:W-:Y:S02]  /*4c30*/  UIMAD.WIDE.U32 UR10, UR6, UR22, URZ ;  /* 0x00000016060a72a5 */ /* 0x000fe4000f8e00ff */
[----:B------:R-:W-:Y:S02]  /*4c40*/  UIMAD UR8, UR45, UR7, URZ ;  /* 0x000000072d0872a4 */ /* 0x000fe4000f8e02ff */
[----:B------:R-:W-:Y:S03]  /*4c50*/  UISETP.GE.AND UP0, UPT, UR6, UR4, UPT ;  /* 0x000000040600728c */ /* 0x000fe6000bf06270 */
[----:B------:R-:W-:Y:S01]  /*4c60*/  UMOV UR4, UR11 ;  /* 0x0000000b00047c82 */ /* 0x000fe20008000000 */
[----:B------:R-:W-:Y:S02]  /*4c70*/  UISETP.GE.OR UP0, UPT, UR5, UR8, UP0 ;  /* 0x000000080500728c */ /* 0x000fe40008706670 */
[----:B------:R-:W-:Y:S02]  /*4c80*/  USHF.R.U32.HI UR4, URZ, UR23, UR4 ;  /* 0x00000017ff047299 */ /* 0x000fe40008011604 */
[----:B------:R-:W-:Y:S02]  /*4c90*/  UIMAD.WIDE.U32 UR8, UR5, UR22, URZ ;  /* 0x00000016050872a5 */ /* 0x000fe4000f8e00ff */
[----:B------:R-:W-:Y:S04]  /*4ca0*/  USEL UR10, UR6, UR4, !UP1 ;  /* 0x00000004060a7287 */ /* 0x000fe8000c800000 */
[----:B------:R-:W-:Y:S01]  /*4cb0*/  UIADD3 UR11, UPT, UPT, -UR10, URZ, URZ ;  /* 0x000000ff0a0b7290 */ /* 0x000fe2000fffe1ff */
[----:B------:R-:W-:Y:S02]  /*4cc0*/  @!UP0 UMOV UR4, UR9 ;  /* 0x0000000900048c82 */ /* 0x000fe40008000000 */
[----:B------:R-:W-:Y:S02]  /*4cd0*/  @!UP0 USHF.R.U32.HI UR4, URZ, UR23, UR4 ;  /* 0x00000017ff048299 */ /* 0x000fe40008011604 */
[----:B------:R-:W-:Y:S02]  /*4ce0*/  UIMAD UR8, UR45, UR11, UR6 ;  /* 0x0000000b2d0872a4 */ /* 0x000fe4000f8e0206 */
[----:B------:R-:W-:Y:S02]  /*4cf0*/  @!UP0 USEL UR4, UR5, UR4, !UP1 ;  /* 0x0000000405048287 */ /* 0x000fe4000c800000 */
[----:B------:R-:W-:Y:S02]  /*4d00*/  UISETP.NE.AND UP1, UPT, UR24, URZ, UPT ;  /* 0x000000ff1800728c */ /* 0x000fe4000bf25270 */
[----:B------:R-:W-:Y:S02]  /*4d10*/  @!UP0 UIMAD UR7, UR7, UR8, UR4 ;  /* 0x00000008070782a4 */ /* 0x000fe4000f8e0204 */
[----:B------:R-:W-:Y:S02]  /*4d20*/  @!UP0 UIADD3 UR9, UPT, UPT, UR10, -UR4, URZ ;  /* 0x800000040a098290 */ /* 0x000fe4000fffe0ff */
[----:B------:R-:W-:Y:S02]  /*4d30*/  UIADD3 UR8, UPT, UPT, -UR6, URZ, URZ ;  /* 0x000000ff06087290 */ /* 0x000fe4000fffe1ff */
[----:B------:R-:W-:Y:S02]  /*4d40*/  UIADD3 UR4, UPT, UPT, -UR5, URZ, URZ ;  /* 0x000000ff05047290 */ /* 0x000fe4000fffe1ff */
[----:B------:R-:W-:Y:S03]  /*4d50*/  @!UP0 UIMAD UR6, UR9, UR45, UR5 ;  /* 0x0000002d090682a4 */ /* 0x000fe6000f8e0205 */
[----:B------:R-:W-:Y:S01]  /*4d60*/  @!UP0 UMOV UR5, UR7 ;  /* 0x0000000700058c82 */ /* 0x000fe20008000000 */
[----:B------:R-:W-:Y:S02]  /*4d70*/  UIMAD UR7, UR15, UR4, UR14 ;  /* 0x000000040f0772a4 */ /* 0x000fe4000f8e020e */
[----:B------:R-:W-:Y:S02]  /*4d80*/  UIMAD UR4, UR50, UR8, UR13 ;  /* 0x00000008320472a4 */ /* 0x000fe4000f8e020d */
[----:B------:R-:W-:Y:S02]  /*4d90*/  UIMAD UR14, UR5, UR15, UR7 ;  /* 0x0000000f050e72a4 */ /* 0x000fe4000f8e0207 */
[----:B------:R-:W-:Y:S11]  /*4da0*/  UIMAD UR13, UR6, UR50, UR4 ;  /* 0x00000032060d72a4 */ /* 0x000ff6000f8e0204 */
[----:B------:R-:W-:Y:S01]  /*4db0*/  @!UPT UIADD3 URZ, UPT, UPT, URZ, URZ, URZ ;  /* 0x000000fffffff290 */ /* 0x000fe2000fffe0ff */
.L_x_90:
[----:B------:R-:W3:Y:S01]  /*4dc0*/  @!UP4 LDCU.128 UR8, c[0x0][0xb10] ;  /* 0x00016200ff08c7ac */ /* 0x000ee20008000c00 */
[----:B------:R-:W-:Y:S02]  /*4dd0*/  ISETP.NE.U32.AND P0, PT, RZ, UR38, PT ;  /* 0x00000026ff007c0c */ /* 0x000fe4000bf05070 */
[----:B------:R-:W-:Y:S02]  /*4de0*/  SHF.L.U32 R4, R11, 0x1f, RZ ;  /* 0x0000001f0b047819 */ /* 0x000fe400000006ff */
[----:B------:R-:W-:Y:S01]  /*4df0*/  ISETP.NE.AND.EX P0, PT, RZ, UR39, PT, P0 ;  /* 0x00000027ff007c0c */ /* 0x000fe2000bf05300 */
[----:B------:R-:W4:Y:S01]  /*4e00*/  @!UP4 LDCU UR5, c[0x0][0xb0c] ;  /* 0x00016180ff05c7ac */ /* 0x000f220008000800 */
[----:B------:R-:W-:Y:S02]  /*4e10*/  USHF.L.U32 UR42, UR30, 0x7, URZ ;  /* 0x000000071e2a7899 */ /* 0x000fe400080006ff */
[----:B------:R-:W-:Y:S02]  /*4e20*/  USHF.L.U32 UR43, UR31, 0x6, URZ ;  /* 0x000000061f2b7899 */ /* 0x000fe400080006ff */
[----:B---3--:R-:W-:Y:S07]  /*4e30*/  UIMAD.WIDE.U32 UR6, UR14, UR8, URZ ;  /* 0x000000080e0672a5 */ /* 0x008fee000f8e00ff */
[----:B------:R-:W-:Y:S01]  /*4e40*/  @!UP4 UMOV UR4, UR7 ;  /* 0x000000070004cc82 */ /* 0x000fe20008000000 */
[----:B----4-:R-:W-:Y:S02]  /*4e50*/  @!UP4 UISETP.NE.AND UP0, UPT, UR5, 0x1, UPT ;  /* 0x000000010500c88c */ /* 0x010fe4000bf05270 */
[----:B------:R-:W-:Y:S02]  /*4e60*/  @!UP4 USHF.R.U32.HI UR4, URZ, UR9, UR4 ;  /* 0x00000009ff04c299 */ /* 0x000fe40008011604 */
[----:B------:R-:W-:Y:S02]  /*4e70*/  UIMAD.WIDE.U32 UR6, UR13, UR11, URZ ;  /* 0x0000000b0d0672a5 */ /* 0x000fe4000f8e00ff */
[----:B------:R-:W-:Y:S02]  /*4e80*/  @!UP4 USEL UR8, UR14, UR4, !UP0 ;  /* 0x000000040e08c287 */ /* 0x000fe4000c000000 */
[----:B------:R-:W-:Y:S03]  /*4e90*/  @!UP4 UISETP.NE.AND UP0, UPT, UR10, 0x1, UPT ;  /* 0x000000010a00c88c */ /* 0x000fe6000bf05270 */
[----:B------:R-:W-:Y:S02]  /*4ea0*/  @!UP4 UMOV UR6, UR7 ;  /* 0x000000070006cc82 */ /* 0x000fe40008000000 */
[----:B------:R-:W3:Y:S02]  /*4eb0*/  @!UP4 LDCU UR4, c[0x0][0xb20] ;  /* 0x00016400ff04c7ac */ /* 0x000ee40008000800 */
[----:B---3--:R-:W-:Y:S04]  /*4ec0*/  @!UP4 USHF.R.U32.HI UR6, URZ, UR4, UR6 ;  /* 0x00000004ff06c299 */ /* 0x008fe80008011606 */
[----:B------:R-:W-:Y:S04]  /*4ed0*/  @!UP4 USEL UR6, UR13, UR6, !UP0 ;  /* 0x000000060d06c287 */ /* 0x000fe8000c000000 */
[----:B------:R-:W-:Y:S02]  /*4ee0*/  @!UP4 UIADD3 UR4, UPT, UPT, -UR8, UR6, URZ ;  /* 0x000000060804c290 */ /* 0x000fe4000fffe1ff */
[----:B------:R-:W-:Y:S02]  /*4ef0*/  @!UP4 UIADD3 UR6, UPT, UPT, UR8, -UR6, URZ ;  /* 0x800000060806c290 */ /* 0x000fe4000fffe0ff */
[----:B------:R-:W-:Y:S02]  /*4f00*/  @!UP4 UIMAD UR14, UR4, UR5, UR14 ;  /* 0x00000005040ec2a4 */ /* 0x000fe4000f8e020e */
[----:B------:R-:W-:Y:S01]  /*4f10*/  @!UP4 UIMAD UR13, UR6, UR10, UR13 ;  /* 0x0000000a060dc2a4 */ /* 0x000fe2000f8e020d */
[----:B------:R-:W-:Y:S11]  /*4f20*/  BRA.U UP3, `(.L_x_91) ;  /* 0x0000000103107547 */ /* 0x000ff6000b800000 */
[----:B------:R-:W-:Y:S04]  /*4f30*/  MOV R2, UR55 ;  /* 0x0000003700027c02 */ /* 0x000fe80008000f00 */
[----:B------:R-:W-:Y:S04]  /*4f40*/  SHF.L.U32 R2, R2, 0x1f, RZ ;  /* 0x0000001f02027819 */ /* 0x000fe800000006ff */
[----:B------:R-:W3:Y:S02]  /*4f50*/  SYNCS.PHASECHK.TRANS64.TRYWAIT P1, [UR21+0xb8], R2 ;  /* 0x0000b802ff0075a7 */ /* 0x000ee40008021115 */
[----:B---3--:R-:W-:Y:S05]  /*4f60*/  @!P1 BRA `(.L_x_92) ;  /* 0x0000004800b49947 */ /* 0x008fea0003800000 */
.L_x_91:
[----:B------:R-:W-:Y:S05]  /*4f70*/  BRA.U !UP5, `(.L_x_93) ;  /* 0x000000010d387547 */ /* 0x000fea000b800000 */
[----:B------:R-:W-:Y:S01]  /*4f80*/  UPLOP3.LUT UP1, UPT, UPT, UPT, UP6, 0x80, 0x8 ;  /* 0x000000000008789c */ /* 0x000fe20003f2f060 */
[----:B--2---:R-:W-:Y:S01]  /*4f90*/  HFMA2 R0, -RZ, RZ, 0, 5.9604644775390625e-08 ;  /* 0x00000001ff007431 */ /* 0x004fe200000001ff */
[----:B------:R-:W2:Y:S01]  /*4fa0*/  LDCU.64 UR8, c[0x0][0x358] ;  /* 0x00006b00ff0877ac */ /* 0x000ea20008000a00 */
[----:B------:R-:W-:Y:S03]  /*4fb0*/  IMAD.MOV.U32 R46, RZ, RZ, 0x1 ;  /* 0x00000001ff2e7424 */ /* 0x000fe600078e00ff */
[----:B------:R-:W-:Y:S05]  /*4fc0*/  PLOP3.LUT P1, PT, PT, PT, UP1, 0x80, 0x8 ;  /* 0x000000000008781c */ /* 0x000fea0003f2f018 */
[----:B------:R-:W3:Y:S01]  /*4fd0*/  @UP1 LDCU.64 UR4, c[0x0][0x888] ;  /* 0x00011100ff0417ac */ /* 0x000ee20008000a00 */
[----:B------:R-:W-:Y:S07]  /*4fe0*/  @UP1 UIMAD UR6, UR36, UR38, URZ ;  /* 0x00000026240612a4 */ /* 0x000fee000f8e02ff */
[----:B------:R-:W-:Y:S01]  /*4ff0*/  @!P1 PRMT R46, R0, 0x7610, R46 ;  /* 0x00007610002e9816 */ /* 0x000fe2000000002e */
[----:B---3--:R-:W-:Y:S06]  /*5000*/  @UP1 UIMAD.WIDE UR4, UR6, 0x4, UR4 ;  /* 0x00000004060418a5 */ /* 0x008fec000f8e0204 */
[----:B------:R-:W-:Y:S01]  /*5010*/  IMAD.U32 R6, RZ, RZ, UR4 ;  /* 0x00000004ff067e24 */ /* 0x000fe2000f8e00ff */
[----:B------:R-:W-:Y:S04]  /*5020*/  MOV R7, UR5 ;  /* 0x0000000500077c02 */ /* 0x000fe80008000f00 */
[----:B------:R-:W3:Y:S01]  /*5030*/  @!UP1 LDCU UR4, c[0x0][0x880] ;  /* 0x00011000ff0497ac */ /* 0x000ee20008000800 */
[----:B--2--5:R4:W5:Y:S02]  /*5040*/  @P1 LDG.E R27, desc[UR8][R6.64] ;  /* 0x00000008061b1981 */ /* 0x024964000c1e1900 */
[----:B---34-:R-:W-:Y:S07]  /*5050*/  @!P1 IMAD.U32 R27, RZ, RZ, UR4 ;  /* 0x00000004ff1b9e24 */ /* 0x018fee000f8e00ff */
.L_x_93:
[----:B-----5:R-:W-:Y:S01]  /*5060*/  @!P0 FSETP.EQ.AND P2, PT, R27, RZ, PT ;  /* 0x000000ff1b00820b */ /* 0x020fe20003f42000 */
[----:B------:R-:W-:Y:S01]  /*5070*/  @!UPT UIADD3 URZ, UPT, UPT, URZ, URZ, URZ ;  /* 0x000000fffffff290 */ /* 0x000fe2000fffe0ff */
[----:B------:R-:W-:Y:S11]  /*5080*/  @!P0 BRA `(.L_x_94) ;  /* 0x0000000000148947 */ /* 0x000ff60003800000 */
[----:B------:R-:W-:Y:S02]  /*5090*/  LOP3.LUT P0, RZ, R46, 0xff, RZ, 0xc0, !PT ;  /* 0x000000ff2eff7812 */ /* 0x000fe4000780c0ff */
[----:B------:R-:W-:Y:S04]  /*50a0*/  PLOP3.LUT P2, PT, PT, PT, UP1, 0x80, 0x8 ;  /* 0x000000000008781c */ /* 0x000fe80003f4f018 */
[----:B------:R-:W-:Y:S07]  /*50b0*/  PLOP3.LUT P2, PT, P2, PT, PT, 0x8, 0x80 ;  /* 0x000000000080781c */ /* 0x000fee000174e170 */
[----:B------:R-:W-:Y:S11]  /*50c0*/  @P0 FSETP.EQ.AND P2, PT, R27, RZ, PT ;  /* 0x000000ff1b00020b */ /* 0x000ff60003f42000 */
[----:B------:R-:W-:Y:S02]  /*50d0*/  @!UPT UIADD3 URZ, UPT, UPT, URZ, URZ, URZ ;  /* 0x000000fffffff290 */ /* 0x000fe4000fffe0ff */
.L_x_94:
[----:B------:R-:W3:Y:S01]  /*50e0*/  SYNCS.PHASECHK.TRANS64.TRYWAIT P0, [UR21+0x90], R4 ;  /* 0x00009004ff0075a7 */ /* 0x000ee20008001115 */
[----:B------:R-:W-:Y:S04]  /*50f0*/  ELECT P1, URZ, PT ;  /* 0x0000000000ff782f */ /* 0x000fe80003820000 */
[----:B------:R-:W-:Y:S01]  /*5100*/  PLOP3.LUT P1, PT, P2, P1, PT, 0xf2, 0x2f ;  /* 0x00000000002f781c */ /* 0x000fe20001723e72 */
[----:B------:R-:W-:Y:S01]  /*5110*/  @!UPT UIADD3 URZ, UPT, UPT, URZ, URZ, URZ ;  /* 0x000000fffffff290 */ /* 0x000fe2000fffe0ff */
[----:B---3--:R-:W-:Y:S11]  /*5120*/  @!P0 BRA `(.L_x_95) ;  /* 0x00000048005c8947 */ /* 0x008ff60003800000 */
.L_x_191:
[----:B--2---:R-:W-:Y:S01]  /*5130*/  @!P1 IADD3 R2, P0, PT, R12, 0x580, RZ ;  /* 0x000005800c029810 */ /* 0x004fe20007f1e0ff */
[----:B------:R-:W-:Y:S01]  /*5140*/  VOTEU.ALL UP0, P1 ;  /* 0x0000000000ff7886 */ /* 0x000fe20000800000 */
[----:B------:R-:W-:Y:S01]  /*5150*/  UMOV UR6, 0x0 ;  /* 0x0000000000067882 */ /* 0x000fe20000000000 */
[----:B------:R-:W-:Y:S01]  /*5160*/  UMOV UR7, 0x10000000 ;  /* 0x1000000000077882 */ /* 0x000fe20000000000 */
[----:B------:R-:W-:Y:S01]  /*5170*/  @!P1 R2UR UR5, R2 ;  /* 0x00000000020592ca */ /* 0x000fe200000e0000 */
[----:B------:R-:W-:Y:S01]  /*5180*/  @!P1 IMAD.X R0, RZ, RZ, R13, P0 ;  /* 0x000000ffff009224 */ /* 0x000fe200000e060d */
[----:B------:R-:W-:Y:S02]  /*5190*/  @!UP0 UIADD3 UR40, UPT, UPT, UR21, 0x200, URZ ;  /* 0x0000020015288890 */ /* 0x000fe4000fffe0ff */
[----:B------:R-:W-:Y:S02]  /*51a0*/  @!UP0 UIADD3 UR10, UPT, UPT, UR42, 0x40, URZ ;  /* 0x000000402a0a8890 */ /* 0x000fe4000fffe0ff */
[----:B------:R-:W-:Y:S01]  /*51b0*/  @!P1 R2UR UR4, R0 ;  /* 0x00000000000492ca */ /* 0x000fe200000e0000 */
[----:B------:R-:W-:Y:S01]  /*51c0*/  @!UP0 UIADD3 UR8, UPT, UPT, UR21, 0xa00, URZ ;  /* 0x00000a0015088890 */ /* 0x000fe2000fffe0ff */
[----:B------:R-:W-:Y:S01]  /*51d0*/  @!P1 IMAD.MOV.U32 R0, RZ, RZ, 0x1000 ;  /* 0x00001000ff009424 */ /* 0x000fe200078e00ff */
[----:B------:R-:W-:Y:S01]  /*51e0*/  VOTEU.ALL UP0, P1 ;  /* 0x0000000000ff7886 */ /* 0x000fe20000800000 */
[----:B------:R-:W-:Y:S01]  /*51f0*/  UMOV UR44, UR36 ;  /* 0x00000024002c7c82 */ /* 0x000fe20008000000 */
[----:B------:R-:W-:Y:S01]  /*5200*/  UMOV UR9, UR41 ;  /* 0x0000002900097c82 */ /* 0x000fe20008000000 */
[----:B------:R-:W-:Y:S01]  /*5210*/  UMOV UR11, UR43 ;  /* 0x0000002b000b7c82 */ /* 0x000fe20008000000 */
[----:B------:R-:W-:Y:S01]  /*5220*/  IMAD.U32 R6, RZ, RZ, UR5 ;  /* 0x00000005ff067e24 */ /* 0x000fe2000f8e00ff */
[----:B------:R-:W-:Y:S05]  /*5230*/  UMOV UR12, UR36 ;  /* 0x00000024000c7c82 */ /* 0x000fea0008000000 */
[----:B------:R-:W-:Y:S01]  /*5240*/  IMAD.U32 R7, RZ, RZ, UR4 ;  /* 0x00000004ff077e24 */ /* 0x000fe2000f8e00ff */
[----:B------:R-:W-:Y:S04]  /*5250*/  @!P1 R2UR UR4, R6 ;  /* 0x00000000060492ca */ /* 0x000fe800000e0000 */
[----:B------:R-:W-:Y:S11]  /*5260*/  @!P1 R2UR UR5, R7 ;  /* 0x00000000070592ca */ /* 0x000ff600000e0000 */
[----:B------:R-:W-:Y:S02]  /*5270*/  @!UPT UIADD3 URZ, UPT, UPT, URZ, URZ, URZ ;  /* 0x000000fffffff290 */ /* 0x000fe4000fffe0ff */
[----:B------:R-:W-:Y:S01]  /*5280*/  @!UP0 UTMALDG.3D [UR40], [UR4], desc[UR6] ;  /* 0x00000628040085b4 */ /* 0x000fe20008011000 */
[----:B------:R-:W-:Y:S05]  /*5290*/  VOTEU.ALL UP0, P1 ;  /* 0x0000000000ff7886 */ /* 0x000fea0000800000 */
[----:B------:R2:W-:Y:S01]  /*52a0*/  @!UP0 UTMALDG.3D [UR8], [UR4], desc[UR6] ;  /* 0x00000608040085b4 */ /* 0x0005e20008011000 */
[----:B------:R3:W-:Y:S01]  /*52b0*/  @!P1 SYNCS.ARRIVE.TRANS64.RED.A0TR RZ, [UR21+0x70], R0 ;  /* 0x00007000ffff99a7 */ /* 0x0007e20008300415 */
[----:B--2---:R-:W-:Y:S09]  /*52c0*/  UPRMT UR4, UR47, 0x654, UR41 ;  /* 0x000006542f047896 */ /* 0x004ff20008000029 */
[----:B------:R-:W-:Y:S01]  /*52d0*/  SYNCS.ARRIVE.TRANS64.RED.A1T0 RZ, [UR4], RZ ;  /* 0x000000ffffff79a7 */ /* 0x000fe20008100404 */
[----:B------:R-:W2:Y:S02]  /*52e0*/  SYNCS.PHASECHK.TRANS64.TRYWAIT P0, [UR21+0x98], R4 ;  /* 0x00009804ff0075a7 */ /* 0x000ea40008001115 */
[----:B--23--:R-:W-:Y:S05]  /*52f0*/  @!P0 BRA `(.L_x_96) ;  /* 0x0000004800008947 */ /* 0x00cfea0003800000 */
.L_x_193:
[----:B------:R-:W-:Y:S01]  /*5300*/  @!P1 IADD3 R2, P0, PT, R12, 0x580, RZ ;  /* 0x000005800c029810 */ /* 0x000fe20007f1e0ff */
[----:B------:R-:W-:Y:S01]  /*5310*/  VOTEU.ALL UP0, P1 ;  /* 0x0000000000ff7886 */ /* 0x000fe20000800000 */
[----:B------:R-:W-:Y:S01]  /*5320*/  UMOV UR6, 0x0 ;  /* 0x0000000000067882 */ /* 0x000fe20000000000 */
[----:B------:R-:W-:Y:S01]  /*5330*/  UMOV UR7, 0x10000000 ;  /* 0x1000000000077882 */ /* 0x000fe20000000000 */
[----:B------:R-:W-:Y:S01]  /*5340*/  @!P1 R2UR UR5, R2 ;  /* 0x00000000020592ca */ /* 0x000fe200000e0000 */
[----:B--2---:R-:W-:Y:S01]  /*5350*/  @!P1 IMAD.X R0, RZ, RZ, R13, P0 ;  /* 0x000000ffff009224 */ /* 0x004fe200000e060d */
[----:B------:R-:W-:Y:S02]  /*5360*/  @!UP0 UIADD3 UR34, UPT, UPT, UR42, 0x10, URZ ;  /* 0x000000102a228890 */ /* 0x000fe4000fffe0ff */
[----:B------:R-:W-:Y:S02]  /*5370*/  @!UP0 UIADD3 UR32, UPT, UPT, UR21, 0x1200, URZ ;  /* 0x0000120015208890 */ /* 0x000fe4000fffe0ff */
[----:B------:R-:W-:Y:S01]  /*5380*/  @!P1 R2UR UR4, R0 ;  /* 0x00000000000492ca */ /* 0x000fe200000e0000 */
[----:B------:R-:W-:Y:S01]  /*5390*/  @!UP0 UIADD3 UR10, UPT, UPT, UR42, 0x50, URZ ;  /* 0x000000502a0a8890 */ /* 0x000fe2000fffe0ff */
[----:B------:R-:W-:Y:S01]  /*53a0*/  @!P1 IMAD.MOV.U32 R0, RZ, RZ, 0x1000 ;  /* 0x00001000ff009424 */ /* 0x000fe200078e00ff */
[----:B------:R-:W-:Y:S01]  /*53b0*/  @!UP0 UIADD3 UR8, UPT, UPT, UR21, 0x1a00, URZ ;  /* 0x00001a0015088890 */ /* 0x000fe2000fffe0ff */
[----:B------:R-:W-:Y:S01]  /*53c0*/  VOTEU.ALL UP0, P1 ;  /* 0x0000000000ff7886 */ /* 0x000fe20000800000 */
[----:B------:R-:W-:Y:S02]  /*53d0*/  UMOV UR35, UR43 ;  /* 0x0000002b00237c82 */ /* 0x000fe40008000000 */
[----:B------:R-:W-:Y:S01]  /*53e0*/  IMAD.U32 R6, RZ, RZ, UR5 ;  /* 0x00000005ff067e24 */ /* 0x000fe2000f8e00ff */
[----:B------:R-:W-:Y:S01]  /*53f0*/  UMOV UR9, UR33 ;  /* 0x0000002100097c82 */ /* 0x000fe20008000000 */
[----:B------:R-:W-:Y:S01]  /*5400*/  UMOV UR11, UR43 ;  /* 0x0000002b000b7c82 */ /* 0x000fe20008000000 */
[----:B------:R-:W-:Y:S03]  /*5410*/  UMOV UR12, UR36 ;  /* 0x00000024000c7c82 */ /* 0x000fe60008000000 */
        /* <DEDUP_REMOVED lines=12> */
.L_x_195:
[----:B------:R-:W-:Y:S01]  /*54e0*/  @!P1 IADD3 R2, P0, PT, R12, 0x580, RZ ;  /* 0x000005800c029810 */ /* 0x000fe20007f1e0ff */
[----:B------:R-:W-:Y:S01]  /*54f0*/  VOTEU.ALL UP0, P1 ;  /* 0x0000000000ff7886 */ /* 0x000fe20000800000 */
[----:B------:R-:W-:Y:S01]  /*5500*/  UMOV UR6, 0x0 ;  /* 0x0000000000067882 */ /* 0x000fe20000000000 */
[----:B------:R-:W-:Y:S01]  /*5510*/  UMOV UR7, 0x10000000 ;  /* 0x1000000000077882 */ /* 0x000fe20000000000 */
[----:B------:R-:W-:Y:S01]  /*5520*/  @!P1 R2UR UR5, R2 ;  /* 0x00000000020592ca */ /* 0x000fe200000e0000 */
[----:B--2---:R-:W-:Y:S01]  /*5530*/  @!P1 IMAD.X R0, RZ, RZ, R13, P0 ;  /* 0x000000ffff009224 */ /* 0x004fe200000e060d */
[----:B------:R-:W-:Y:S01]  /*5540*/  @!UP0 UIADD3 UR26, UPT, UPT, UR42, 0x20, URZ ;  /* 0x000000202a1a8890 */ /* 0x000fe2000fffe0ff */
[----:B------:R-:W-:Y:S01]  /*5550*/  VIADD R10, R10, 0x1 ;  /* 0x000000010a0a7836 */ /* 0x000fe20000000000 */
        /* <DEDUP_REMOVED lines=10> */
[----:B------:R-:W-:Y:S01]  /*5600*/  UMOV UR11, UR43 ;  /* 0x0000002b000b7c82 */ /* 0x000fe20008000000 */
[----:B------:R-:W-:Y:S02]  /*5610*/  UMOV UR12, UR36 ;  /* 0x00000024000c7c82 */ /* 0x000fe40008000000 */
        /* <DEDUP_REMOVED lines=12> */
.L_x_197:
[----:B------:R-:W-:Y:S01]  /*56e0*/  UIADD3 UR31, UPT, UPT, UR14, UR63, URZ ;  /* 0x0000003f0e1f7290 */ /* 0x000fe2000fffe0ff */
[----:B------:R-:W-:Y:S01]  /*56f0*/  @!P1 IADD3 R2, P0, PT, R12, 0x580, RZ ;  /* 0x000005800c029810 */ /* 0x000fe20007f1e0ff */
[----:B------:R-:W-:Y:S01]  /*5700*/  UPLOP3.LUT UP3, UPT, UPT, UPT, UPT, 0x80, 0x8 ;  /* 0x000000000008789c */ /* 0x000fe20003f6f070 */
[----:B------:R-:W-:Y:S01]  /*5710*/  R2UR UR24, R50 ;  /* 0x00000000321872ca */ /* 0x000fe200000e0000 */
[----:B------:R-:W-:Y:S01]  /*5720*/  VOTEU.ALL UP0, P1 ;  /* 0x0000000000ff7886 */ /* 0x000fe20000800000 */
[----:B------:R-:W-:Y:S01]  /*5730*/  @!P1 R2UR UR5, R2 ;  /* 0x00000000020592ca */ /* 0x000fe200000e0000 */
[----:B--2---:R-:W-:Y:S01]  /*5740*/  @!P1 IMAD.X R0, RZ, RZ, R13, P0 ;  /* 0x000000ffff009224 */ /* 0x004fe200000e060d */
[----:B------:R-:W-:Y:S01]  /*5750*/  UMOV UR6, 0x0 ;  /* 0x0000000000067882 */ /* 0x000fe20000000000 */
[----:B------:R-:W-:Y:S01]  /*5760*/  UMOV UR7, 0x10000000 ;  /* 0x1000000000077882 */ /* 0x000fe20000000000 */
[----:B------:R-:W-:Y:S01]  /*5770*/  @!UP0 UIADD3 UR18, UPT, UPT, UR42, 0x30, URZ ;  /* 0x000000302a128890 */ /* 0x000fe2000fffe0ff */
[----:B------:R-:W-:Y:S01]  /*5780*/  ISETP.NE.AND P0, PT, R10, 0x2, PT ;  /* 0x000000020a00780c */ /* 0x000fe20003f05270 */
[----:B------:R-:W-:Y:S01]  /*5790*/  @!UP0 UIADD3 UR16, UPT, UPT, UR21, 0x3200, URZ ;  /* 0x0000320015108890 */ /* 0x000fe2000fffe0ff */
[----:B------:R-:W-:Y:S01]  /*57a0*/  @!P1 R2UR UR4, R0 ;  /* 0x00000000000492ca */ /* 0x000fe200000e0000 */
[----:B------:R-:W-:Y:S01]  /*57b0*/  @!UP0 UIADD3 UR17, UPT, UPT, UR21, 0x88, URZ ;  /* 0x0000008815118890 */ /* 0x000fe2000fffe0ff */
[----:B------:R-:W-:Y:S01]  /*57c0*/  SEL R0, RZ, 0x1, P0 ;  /* 0x00000001ff007807 */ /* 0x000fe20000000000 */
[----:B------:R-:W-:Y:S01]  /*57d0*/  @!UP0 UIADD3 UR10, UPT, UPT, UR42, 0x70, URZ ;  /* 0x000000702a0a8890 */ /* 0x000fe2000fffe0ff */
[----:B------:R-:W-:Y:S01]  /*57e0*/  LOP3.LUT R11, R11, 0x1, RZ, 0x3c, !PT ;  /* 0x000000010b0b7812 */ /* 0x000fe200078e3cff */
[----:B------:R-:W-:Y:S01]  /*57f0*/  @!UP0 UIADD3 UR8, UPT, UPT, UR21, 0x3a00, URZ ;  /* 0x00003a0015088890 */ /* 0x000fe2000fffe0ff */
[----:B------:R-:W-:Y:S01]  /*5800*/  IMAD.U32 R4, RZ, RZ, UR5 ;  /* 0x00000005ff047e24 */ /* 0x000fe2000f8e00ff */
[----:B------:R-:W-:Y:S01]  /*5810*/  VOTEU.ALL UP0, P1 ;  /* 0x0000000000ff7886 */ /* 0x000fe20000800000 */
[----:B------:R-:W-:Y:S01]  /*5820*/  UMOV UR19, UR43 ;  /* 0x0000002b00137c82 */ /* 0x000fe20008000000 */
[----:B------:R-:W-:Y:S01]  /*5830*/  UMOV UR20, UR36 ;  /* 0x0000002400147c82 */ /* 0x000fe20008000000 */
[----:B------:R-:W-:Y:S01]  /*5840*/  UMOV UR11, UR43 ;  /* 0x0000002b000b7c82 */ /* 0x000fe20008000000 */
[----:B------:R-:W-:Y:S01]  /*5850*/  UMOV UR12, UR36 ;  /* 0x00000024000c7c82 */ /* 0x000fe20008000000 */
[----:B------:R-:W-:Y:S01]  /*5860*/  UMOV UR9, UR17 ;  /* 0x0000001100097c82 */ /* 0x000fe20008000000 */
[----:B------:R-:W-:Y:S01]  /*5870*/  IMAD.U32 R5, RZ, RZ, UR4 ;  /* 0x00000004ff057e24 */ /* 0x000fe2000f8e00ff */
[----:B------:R-:W-:Y:S01]  /*5880*/  @!P1 R2UR UR4, R4 ;  /* 0x00000000040492ca */ /* 0x000fe200000e0000 */
[----:B------:R-:W-:Y:S01]  /*5890*/  UIADD3 UR30, UPT, UPT, UR13, UR24, URZ ;  /* 0x000000180d1e7290 */ /* 0x000fe2000fffe0ff */
[----:B------:R-:W-:Y:S01]  /*58a0*/  LOP3.LUT R9, R9, R0, RZ, 0x3c, !PT ;  /* 0x0000000009097212 */ /* 0x000fe200078e3cff */
[----:B------:R-:W-:Y:S01]  /*58b0*/  UMOV UR36, UR29 ;  /* 0x0000001d00247c82 */ /* 0x000fe20008000000 */
[----:B------:R-:W-:Y:S02]  /*58c0*/  @!P1 R2UR UR5, R5 ;  /* 0x00000000050592ca */ /* 0x000fe400000e0000 */
[----:B------:R-:W-:Y:S11]  /*58d0*/  SEL R10, R10, RZ, P0 ;  /* 0x000000ff0a0a7207 */ /* 0x000ff60000000000 */
[----:B------:R2:W-:Y:S01]  /*58e0*/  @!UP0 UTMALDG.3D [UR16], [UR4], desc[UR6] ;  /* 0x00000610040085b4 */ /* 0x0005e20008011000 */
[----:B------:R-:W-:Y:S05]  /*58f0*/  VOTEU.ALL UP0, P1 ;  /* 0x0000000000ff7886 */ /* 0x000fea0000800000 */
[----:B------:R2:W-:Y:S01]  /*5900*/  @!UP0 UTMALDG.3D [UR8], [UR4], desc[UR6] ;  /* 0x00000608040085b4 */ /* 0x0005e20008011000 */
[----:B------:R2:W-:Y:S01]  /*5910*/  @!P1 SYNCS.ARRIVE.TRANS64.RED.A0TR RZ, [UR21+0x88], R3 ;  /* 0x00008803ffff99a7 */ /* 0x0005e20008300415 */
[----:B------:R-:W-:Y:S01]  /*5920*/  SYNCS.ARRIVE.TRANS64.RED.A1T0 RZ, [UR52], RZ ;  /* 0x000000ffffff79a7 */ /* 0x000fe20008100434 */
[----:B------:R-:W-:Y:S05]  /*5930*/  BRA.U UP2, `(.L_x_99) ;  /* 0xffffffed02e47547 */ /* 0x000fea000b83ffff */
[----:B------:R-:W-:-:S04]  /*5940*/  SHF.L.U32 R2, R11, 0x1f, RZ ;  /* 0x0000001f0b027819 */ /* 0x000fc800000006ff */
[----:B------:R-:W3:Y:S02]  /*5950*/  SYNCS.PHASECHK.TRANS64.TRYWAIT P0, [UR21+0x90], R2 ;  /* 0x00009002ff0075a7 */ /* 0x000ee40008001115 */
[----:B---3--:R-:W-:Y:S05]  /*5960*/  @!P0 BRA `(.L_x_100) ;  /* 0x0000004000ac8947 */ /* 0x008fea0003800000 */
.L_x_199:
[----:B------:R-:W4:Y:S02]  /*5970*/  SYNCS.PHASECHK.TRANS64.TRYWAIT P0, [UR21+0x98], R2 ;  /* 0x00009802ff0075a7 */ /* 0x000f240008001115 */
[----:B----4-:R-:W-:Y:S05]  /*5980*/  @!P0 BRA `(.L_x_101) ;  /* 0x0000004000bc8947 */ /* 0x010fea0003800000 */
.L_x_201:
[----:B------:R-:W4:Y:S02]  /*5990*/  SYNCS.PHASECHK.TRANS64.TRYWAIT P0, [UR21+0xa0], R2 ;  /* 0x0000a002ff0075a7 */ /* 0x000f240008001115 */
[----:B----4-:R-:W-:Y:S05]  /*59a0*/  @!P0 BRA `(.L_x_102) ;  /* 0x0000004000cc8947 */ /* 0x010fea0003800000 */
.L_x_203:
[----:B---3--:R-:W-:-:S07]  /*59b0*/  MOV R0, UR21 ;  /* 0x0000001500007c02 */ /* 0x008fce0008000f00 */
.L_x_103:
[----:B---3--:R-:W-:-:S04]  /*59c0*/  SHF.L.U32 R2, R11, 0x1f, RZ ;  /* 0x0000001f0b027819 */ /* 0x008fc800000006ff */
[----:B------:R3:W4:Y:S03]  /*59d0*/  SYNCS.PHASECHK.TRANS64.TRYWAIT P0, [R0+URZ+0xa8], R2 ;  /* 0x0000a802000075a7 */ /* 0x00072600080011ff */
[----:B----4-:R-:W-:Y:S05]  /*59e0*/  @!P0 NANOSLEEP.SYNCS 0x989680 ;  /* 0x009896800000895d */ /* 0x010fea0003900000 */
[----:B------:R-:W4:Y:S02]  /*59f0*/  @!P0 SYNCS.PHASECHK.TRANS64 P0, [R0+URZ+0xa8], R2 ;  /* 0x0000a802000085a7 */ /* 0x000f2400080010ff */
[----:B-12-4-:R-:W-:Y:S05]  /*5a00*/  @P0 EXIT ;  /* 0x000000000000094d */ /* 0x016fea0003800000 */
[----:B------:R-:W-:Y:S05]  /*5a10*/  BRA `(.L_x_103) ;  /* 0xfffffffc00e87947 */ /* 0x000fea000383ffff */
.L_x_88:
[----:B------:R-:W-:-:S06]  /*5a20*/  UISETP.GE.AND UP0, UPT, UR18, 0x4, UPT ;  /* 0x000000041200788c */ /* 0x000fcc000bf06270 */
[----:B------:R-:W-:-:S13]  /*5a30*/  PLOP3.LUT P0, PT, PT, PT, UP0, 0x80, 0x8 ;  /* 0x000000000008781c */ /* 0x000fda0003f0f008 */
[----:B-1----:R-:W-:Y:S05]  /*5a40*/  @!P0 EXIT ;  /* 0x000000000000894d */ /* 0x002fea0003800000 */
[----:B------:R-:W-:Y:S01]  /*5a50*/  BAR.SYNC.DEFER_BLOCKING 0x6, 0xa0 ;  /* 0x0182800000007b1d */ /* 0x000fe20000010000 */
[C---:B------:R-:W-:Y:S01]  /*5a60*/  IMAD.SHL.U32 R45, R60.reuse, 0x10, RZ ;  /* 0x000000103c2d7824 */ /* 0x040fe200078e00ff */
[C---:B------:R-:W-:Y:S01]  /*5a70*/  SHF.L.U32 R3, R47.reuse, 0x15, RZ ;  /* 0x000000152f037819 */ /* 0x040fe200000006ff */
[C---:B------:R-:W-:Y:S02]  /*5a80*/  IMAD.U32 R23, R60.reuse, 0x10000, RZ ;  /* 0x000100003c177824 */ /* 0x040fe400078e00ff */
[----:B------:R-:W-:Y:S02]  /*5a90*/  HFMA2 R59, -RZ, RZ, 0, 5.9604644775390625e-08 ;  /* 0x00000001ff3b7431 */ /* 0x000fe400000001ff */
[----:B------:R-:W-:Y:S01]  /*5aa0*/  IMAD.SHL.U32 R2, R60, 0x2, RZ ;  /* 0x000000023c027824 */ /* 0x000fe200078e00ff */
[----:B------:R-:W-:Y:S01]  /*5ab0*/  UMOV UR43, 0x400 ;  /* 0x00000400002b7882 */ /* 0x000fe20000000000 */
[----:B------:R-:W1:Y:S01]  /*5ac0*/  LDCU.64 UR4, c[0x0][0x890] ;  /* 0x00011200ff0477ac */ /* 0x000e620008000a00 */
[----:B------:R-:W2:Y:S01]  /*5ad0*/  LDC.64 R42, c[0x0][0x8b0] ;  /* 0x00022c00ff2a7b82 */ /* 0x000ea20000000a00 */
[----:B------:R-:W-:Y:S01]  /*5ae0*/  IMAD.SHL.U32 R6, R47, 0x200, RZ ;  /* 0x000002002f067824 */ /* 0x000fe200078e00ff */
[C---:B------:R-:W-:Y:S01]  /*5af0*/  LOP3.LUT R7, R45.reuse, 0x40, RZ, 0xc0, !PT ;  /* 0x000000402d077812 */ /* 0x040fe200078ec0ff */
[----:B------:R-:W-:Y:S01]  /*5b00*/  ULEA UR43, UR47, UR43, 0x18 ;  /* 0x0000002b2f2b7291 */ /* 0x000fe2000f8ec0ff */
[----:B------:R-:W-:Y:S01]  /*5b10*/  LOP3.LUT R44, R45, 0x5b0, RZ, 0xc0, !PT ;  /* 0x000005b02d2c7812 */ /* 0x000fe200078ec0ff */
[----:B------:R-:W-:Y:S01]  /*5b20*/  IMAD.MOV.U32 R22, RZ, RZ, RZ ;  /* 0x000000ffff167224 */ /* 0x000fe200078e00ff */
[----:B------:R-:W-:Y:S01]  /*5b30*/  LOP3.LUT R3, R3, 0x200000, RZ, 0xc0, !PT ;  /* 0x0020000003037812 */ /* 0x000fe200078ec0ff */
[----:B------:R-:W-:Y:S01]  /*5b40*/  IMAD.MOV.U32 R58, RZ, RZ, RZ ;  /* 0x000000ffff3a7224 */ /* 0x000fe200078e00ff */
[----:B------:R-:W3:Y:S01]  /*5b50*/  LDC.64 R40, c[0x0][0x8a8] ;  /* 0x00022a00ff287b82 */ /* 0x000ee20000000a00 */
[----:B------:R-:W-:Y:S01]  /*5b60*/  LOP3.LUT R2, R7, 0x8, R2, 0xf8, !PT ;  /* 0x0000000807027812 */ /* 0x000fe200078ef802 */
[----:B------:R-:W-:Y:S01]  /*5b70*/  IMAD.MOV.U32 R55, RZ, RZ, RZ ;  /* 0x000000ffff377224 */ /* 0x000fe200078e00ff */
[----:B------:R-:W-:Y:S01]  /*5b80*/  LOP3.LUT R44, R44, 0x200, R6, 0xf8, !PT ;  /* 0x000002002c2c7812 */ /* 0x000fe200078ef806 */
[----:B------:R-:W4:Y:S01]  /*5b90*/  LDCU UR60, c[0x0][0x370] ;  /* 0x00006e00ff3c77ac */ /* 0x000f220008000800 */
[----:B------:R-:W-:-:S02]  /*5ba0*/  LOP3.LUT R23, R3, 0x400000, R23, 0xf8, !PT ;  /* 0x0040000003177812 */ /* 0x000fc400078ef817 */
[----:B------:R-:W-:Y:S01]  /*5bb0*/  LOP3.LUT P0, RZ, R45, 0x40, RZ, 0xc0, !PT ;  /* 0x000000402dff7812 */ /* 0x000fe2000780c0ff */
[----:B------:R-:W4:Y:S01]  /*5bc0*/  LDS R0, [UR43+0x170] ;  /* 0x0001702bff007984 */ /* 0x000f220008000800 */
[----:B-1----:R-:W-:Y:S01]  /*5bd0*/  IMAD.U32 R49, RZ, RZ, UR4 ;  /* 0x00000004ff317e24 */ /* 0x002fe2000f8e00ff */
[----:B------:R-:W-:Y:S01]  /*5be0*/  UIADD3 UR4, UPT, UPT, UR43, 0x200, URZ ;  /* 0x000002002b047890 */ /* 0x000fe2000fffe0ff */
[----:B------:R-:W-:Y:S01]  /*5bf0*/  LOP3.LUT R44, R44, R2, RZ, 0xfc, !PT ;  /* 0x000000022c2c7212 */ /* 0x000fe200078efcff */
[----:B------:R-:W-:Y:S01]  /*5c00*/  IMAD.U32 R48, RZ, RZ, UR5 ;  /* 0x00000005ff307e24 */ /* 0x000fe2000f8e00ff */
[----:B------:R-:W-:Y:S01]  /*5c10*/  P2R R2, PR, RZ, 0x1 ;  /* 0x00000001ff027803 */ /* 0x000fe20000000000 */
[----:B------:R-:W1:Y:S01]  /*5c20*/  LDCU UR42, c[0x0][0xb0c] ;  /* 0x00016180ff2a77ac */ /* 0x000e620008000800 */
[----:B------:R-:W-:Y:S01]  /*5c30*/  LOP3.LUT R60, R60, 0x60, RZ, 0xc0, !PT ;  /* 0x000000603c3c7812 */ /* 0x000fe200078ec0ff */
[----:B------:R-:W-:Y:S01]  /*5c40*/  IMAD.U32 R52, RZ, RZ, UR4 ;  /* 0x00000004ff347e24 */ /* 0x000fe2000f8e00ff */
[----:B------:R-:W-:Y:S01]  /*5c50*/  MOV R57, RZ ;  /* 0x000000ff00397202 */ /* 0x000fe20000000f00 */
[----:B------:R-:W1:Y:S01]  /*5c60*/  LDCU UR39, c[0x0][0xb30] ;  /* 0x00016600ff2777ac */ /* 0x000e620008000800 */
[----:B------:R-:W1:Y:S01]  /*5c70*/  LDCU.64 UR54, c[0x0][0x888] ;  /* 0x00011100ff3677ac */ /* 0x000e620008000a00 */
[----:B------:R-:W1:Y:S01]  /*5c80*/  LDCU.64 UR40, c[0x0][0xb28] ;  /* 0x00016500ff2877ac */ /* 0x000e620008000a00 */
[----:B------:R-:W1:Y:S01]  /*5c90*/  LDCU.128 UR56, c[0x0][0xb10] ;  /* 0x00016200ff3877ac */ /* 0x000e620008000c00 */
[----:B------:R-:W1:Y:S01]  /*5ca0*/  LDCU UR53, c[0x0][0x374] ;  /* 0x00006e80ff3577ac */ /* 0x000e620008000800 */
[----:B------:R-:W-:Y:S01]  /*5cb0*/  UMOV UR52, URZ ;  /* 0x000000ff00347c82 */ /* 0x000fe20008000000 */
[----:B------:R-:W-:Y:S01]  /*5cc0*/  UMOV UR46, URZ ;  /* 0x000000ff002e7c82 */ /* 0x000fe20008000000 */
[----:B-1234-:R-:W-:-:S07]  /*5cd0*/  IMAD.IADD R23, R0, 0x1, R23 ;  /* 0x0000000100177824 */ /* 0x01efce00078e0217 */
.L_x_147:
[----:B------:R-:W-:Y:S02]  /*5ce0*/  LEA R3, R55, UR43, 0x3 ;  /* 0x0000002b37037c11 */ /* 0x000fe4000f8e18ff */
[----:B------:R-:W-:Y:S02]  /*5cf0*/  SHF.L.U32 R0, R57, 0x1f, RZ ;  /* 0x0000001f39007819 */ /* 0x000fe400000006ff */
[----:B-1----:R-:W-:Y:S02]  /*5d00*/  LEA R4, R55, UR43, 0x4 ;  /* 0x0000002b37047c11 */ /* 0x002fe4000f8e20ff */
[----:B------:R-:W1:Y:S02]  /*5d10*/  SYNCS.PHASECHK.TRANS64.TRYWAIT P0, [R3+URZ+0xc0], R0 ;  /* 0x0000c000030075a7 */ /* 0x000e6400080011ff */
[----:B-1----:R-:W-:Y:S05]  /*5d20*/  @!P0 BRA `(.L_x_104) ;  /* 0x0000004000048947 */ /* 0x002fea0003800000 */
.L_x_204:
        /* <DEDUP_REMOVED lines=8> */
[----:B--2---:R-:W-:Y:S11]  /*5db0*/  LOP3.LUT P0, RZ, R6, 0x1, RZ, 0xc0, !PT ;  /* 0x0000000106ff7812 */ /* 0x004ff6000780c0ff */
[----:B------:R-:W-:Y:S02]  /*5dc0*/  @!UPT UIADD3 URZ, UPT, UPT, URZ, URZ, URZ ;  /* 0x000000fffffff290 */ /* 0x000fe4000fffe0ff */
[----:B---3--:R-:W-:Y:S01]  /*5dd0*/  VOTEU.ANY UP1, P0 ;  /* 0x0000000000ff7886 */ /* 0x008fe20000020100 */
[----:B------:R-:W-:Y:S01]  /*5de0*/  PLOP3.LUT P0, PT, PT, PT, UP1, 0x80, 0x8 ;  /* 0x000000000008781c */ /* 0x000fe20003f0f018 */
[----:B------:R-:W-:Y:S11]  /*5df0*/  UP2UR UR62, UPR, URZ, 0x2 ;  /* 0x00000002ff3e7883 */ /* 0x000ff60008000000 */
[----:B------:R-:W-:Y:S01]  /*5e00*/  @!UPT UIADD3 URZ, UPT, UPT, URZ, URZ, URZ ;  /* 0x000000fffffff290 */ /* 0x000fe2000fffe0ff */
[----:B-1----:R-:W-:Y:S02]  /*5e10*/  @P0 SHF.R.U32.HI R0, RZ, 0x10, R5 ;  /* 0x00000010ff000819 */ /* 0x002fe40000011605 */
        /* <DEDUP_REMOVED lines=12> */
[----:B------:R-:W2:Y:S01]  /*5ee0*/  LDCU UR12, c[0x0][0xb20] ;  /* 0x00016400ff0c77ac */ /* 0x000ea20008000800 */
[----:B------:R-:W-:Y:S02]  /*5ef0*/  UIMAD.WIDE.U32 UR4, UR53, UR59, URZ ;  /* 0x0000003b350472a5 */ /* 0x000fe4000f8e00ff */
[----:B------:R-:W-:Y:S02]  /*5f00*/  UIMAD.WIDE.U32 UR6, UR60, UR56, URZ ;  /* 0x000000383c0672a5 */ /* 0x000fe4000f8e00ff */
[----:B------:R-:W-:Y:S02]  /*5f10*/  UISETP.NE.AND UP0, UPT, UR58, 0x1, UPT ;  /* 0x000000013a00788c */ /* 0x000fe4000bf05270 */
[----:B------:R-:W-:Y:S02]  /*5f20*/  UIMAD.WIDE.U32 UR8, UR37, UR59, URZ ;  /* 0x0000003b250872a5 */ /* 0x000fe4000f8e00ff */
[----:B------:R-:W-:Y:S02]  /*5f30*/  UIMAD.WIDE.U32 UR10, UR38, UR56, URZ ;  /* 0x00000038260a72a5 */ /* 0x000fe4000f8e00ff */
[----:B------:R-:W-:Y:S02]  /*5f40*/  UISETP.NE.AND UP1, UPT, UR42, 0x1, UPT ;  /* 0x000000012a00788c */ /* 0x000fe4000bf25270 */
[----:B------:R-:W-:Y:S01]  /*5f50*/  UISETP.NE.AND UP2, UPT, UR45, 0x1, UPT ;  /* 0x000000012d00788c */ /* 0x000fe2000bf45270 */
[----:B------:R-:W-:Y:S02]  /*5f60*/  UMOV UR4, UR5 ;  /* 0x0000000500047c82 */ /* 0x000fe40008000000 */
[----:B--2---:R-:W-:Y:S03]  /*5f70*/  USHF.R.U32.HI UR5, URZ, UR12, UR4 ;  /* 0x0000000cff057299 */ /* 0x004fe60008011604 */
[----:B------:R-:W-:Y:S02]  /*5f80*/  UMOV UR4, UR7 ;  /* 0x0000000700047c82 */ /* 0x000fe40008000000 */
[----:B------:R-:W-:Y:S02]  /*5f90*/  USHF.R.U32.HI UR7, URZ, UR57, UR4 ;  /* 0x00000039ff077299 */ /* 0x000fe40008011604 */
[----:B------:R-:W-:Y:S02]  /*5fa0*/  USEL UR4, UR53, UR5, !UP0 ;  /* 0x0000000535047287 */ /* 0x000fe4000c000000 */
[----:B------:R-:W-:Y:S01]  /*5fb0*/  USEL UR7, UR60, UR7, !UP1 ;  /* 0x000000073c077287 */ /* 0x000fe2000c800000 */
[----:B------:R-:W-:Y:S01]  /*5fc0*/  UMOV UR5, UR9 ;  /* 0x0000000900057c82 */ /* 0x000fe20008000000 */
[----:B------:R-:W-:Y:S02]  /*5fd0*/  UIMAD.WIDE.U32 UR8, UR4, UR40, URZ ;  /* 0x00000028040872a5 */ /* 0x000fe4000f8e00ff */
[----:B------:R-:W-:Y:S03]  /*5fe0*/  USHF.R.U32.HI UR6, URZ, UR12, UR5 ;  /* 0x0000000cff067299 */ /* 0x000fe60008011605 */
[----:B------:R-:W-:Y:S01]  /*5ff0*/  UMOV UR5, UR11 ;  /* 0x0000000b00057c82 */ /* 0x000fe20008000000 */
[----:B------:R-:W-:Y:S02]  /*6000*/  UIMAD.WIDE.U32 UR10, UR7, UR40, URZ ;  /* 0x00000028070a72a5 */ /* 0x000fe4000f8e00ff */
[----:B------:R-:W-:Y:S02]  /*6010*/  USHF.R.U32.HI UR12, URZ, UR57, UR5 ;  /* 0x00000039ff0c7299 */ /* 0x000fe40008011605 */
[----:B------:R-:W-:Y:S01]  /*6020*/  USEL UR6, UR37, UR6, !UP0 ;  /* 0x0000000625067287 */ /* 0x000fe2000c000000 */
[----:B------:R-:W-:Y:S02]  /*6030*/  UMOV UR5, UR9 ;  /* 0x0000000900057c82 */ /* 0x000fe40008000000 */
[----:B------:R-:W-:Y:S01]  /*6040*/  UMOV UR10, UR11 ;  /* 0x0000000b000a7c82 */ /* 0x000fe20008000000 */
[----:B------:R-:W-:Y:S02]  /*6050*/  @UP2 USHF.R.U32.HI UR4, URZ, UR41, UR5 ;  /* 0x00000029ff042299 */ /* 0x000fe40008011605 */
[----:B------:R-:W-:Y:S02]  /*6060*/  @UP2 USHF.R.U32.HI UR7, URZ, UR41, UR10 ;  /* 0x00000029ff072299 */ /* 0x000fe4000801160a */
[----:B------:R-:W-:Y:S02]  /*6070*/  UIMAD UR4, UR45, UR4, URZ ;  /* 0x000000042d0472a4 */ /* 0x000fe4000f8e02ff */
[----:B------:R-:W-:Y:S02]  /*6080*/  UIMAD.WIDE.U32 UR10, UR6, UR40, URZ ;  /* 0x00000028060a72a5 */ /* 0x000fe4000f8e00ff */
[----:B------:R-:W-:Y:S02]  /*6090*/  USEL UR5, UR38, UR12, !UP1 ;  /* 0x0000000c26057287 */ /* 0x000fe4000c800000 */
[----:B------:R-:W-:Y:S02]  /*60a0*/  UIMAD UR8, UR45, UR7, URZ ;  /* 0x000000072d0872a4 */ /* 0x000fe4000f8e02ff */
[----:B------:R-:W-:Y:S03]  /*60b0*/  UISETP.GE.AND UP0, UPT, UR6, UR4, UPT ;  /* 0x000000040600728c */ /* 0x000fe6000bf06270 */
[----:B------:R-:W-:Y:S01]  /*60c0*/  UMOV UR4, UR11 ;  /* 0x0000000b00047c82 */ /* 0x000fe20008000000 */
[----:B------:R-:W-:Y:S02]  /*60d0*/  UISETP.GE.OR UP0, UPT, UR5, UR8, UP0 ;  /* 0x000000080500728c */ /* 0x000fe40008706670 */
[----:B------:R-:W-:Y:S02]  /*60e0*/  USHF.R.U32.HI UR4, URZ, UR41, UR4 ;  /* 0x00000029ff047299 */ /* 0x000fe40008011604 */
[----:B------:R-:W-:Y:S02]  /*60f0*/  UIMAD.WIDE.U32 UR8, UR5, UR40, URZ ;  /* 0x00000028050872a5 */ /* 0x000fe4000f8e00ff */
[----:B------:R-:W-:Y:S02]  /*6100*/  USEL UR11, UR6, UR4, !UP2 ;  /* 0x00000004060b7287 */ /* 0x000fe4000d000000 */
[----:B------:R-:W-:Y:S02]  /*6110*/  UIADD3 UR8, UPT, UPT, -UR5, URZ, URZ ;  /* 0x000000ff05087290 */ /* 0x000fe4000fffe1ff */
[----:B------:R-:W-:Y:S01]  /*6120*/  UIADD3 UR10, UPT, UPT, -UR11, URZ, URZ ;  /* 0x000000ff0b0a7290 */ /* 0x000fe2000fffe1ff */
[----:B------:R-:W-:Y:S01]  /*6130*/  @!UP0 UMOV UR4, UR9 ;  /* 0x0000000900048c82 */ /* 0x000fe20008000000 */
[----:B------:R-:W-:Y:S02]  /*6140*/  UIADD3 UR9, UPT, UPT, -UR6, URZ, URZ ;  /* 0x000000ff06097290 */ /* 0x000fe4000fffe1ff */
[----:B------:R-:W-:Y:S02]  /*6150*/  @!UP0 USHF.R.U32.HI UR4, URZ, UR41, UR4 ;  /* 0x00000029ff048299 */ /* 0x000fe40008011604 */
[----:B------:R-:W-:Y:S02]  /*6160*/  UIMAD UR10, UR45, UR10, UR6 ;  /* 0x0000000a2d0a72a4 */ /* 0x000fe4000f8e0206 */
[----:B------:R-:W-:Y:S04]  /*6170*/  @!UP0 USEL UR4, UR5, UR4, !UP2 ;  /* 0x0000000405048287 */ /* 0x000fe8000d000000 */
[----:B------:R-:W-:Y:S02]  /*6180*/  @!UP0 UIMAD UR10, UR7, UR10, UR4 ;  /* 0x0000000a070a82a4 */ /* 0x000fe4000f8e0204 */
[----:B------:R-:W-:Y:S02]  /*6190*/  @!UP0 UIADD3 UR11, UPT, UPT, UR11, -UR4, URZ ;  /* 0x800000040b0b8290 */ /* 0x000fe4000fffe0ff */
[----:B------:R-:W-:Y:S02]  /*61a0*/  UIMAD UR7, UR42, UR8, UR38 ;  /* 0x000000082a0772a4 */ /* 0x000fe4000f8e0226 */
[----:B------:R-:W-:Y:S02]  /*61b0*/  @!UP0 UIMAD UR6, UR11, UR45, UR5 ;  /* 0x0000002d0b0682a4 */ /* 0x000fe4000f8e0205 */
[----:B------:R-:W-:Y:S01]  /*61c0*/  UIMAD UR4, UR58, UR9, UR37 ;  /* 0x000000093a0472a4 */ /* 0x000fe2000f8e0225 */
[----:B------:R-:W-:Y:S02]  /*61d0*/  @!UP0 UMOV UR5, UR10 ;  /* 0x0000000a00058c82 */ /* 0x000fe40008000000 */
[----:B------:R-:W-:Y:S02]  /*61e0*/  UIMAD UR38, UR5, UR42, UR7 ;  /* 0x0000002a052672a4 */ /* 0x000fe4000f8e0207 */
[----:B------:R-:W-:Y:S11]  /*61f0*/  UIMAD UR37, UR6, UR58, UR4 ;  /* 0x0000003a062572a4 */ /* 0x000ff6000f8e0204 */
[----:B------:R-:W-:Y:S01]  /*6200*/  @!UPT UIADD3 URZ, UPT, UPT, URZ, URZ, URZ ;  /* 0x000000fffffff290 */ /* 0x000fe2000fffe0ff */
.L_x_105:
[----:B------:R-:W-:Y:S01]  /*6210*/  UISETP.NE.AND UP0, UPT, UR39, 0x1, UPT ;  /* 0x000000012700788c */ /* 0x000fe2000bf05270 */
[----:B------:R-:W-:Y:S01]  /*6220*/  LOP3.LUT P0, RZ, R52, 0x90, RZ, 0xc0, !PT ;  /* 0x0000009034ff7812 */ /* 0x000fe2000780c0ff */
[----:B------:R-:W-:Y:S01]  /*6230*/  USHF.L.U32 UR50, UR31, 0x6, URZ ;  /* 0x000000061f327899 */ /* 0x000fe200080006ff */
[----:B------:R-:W-:Y:S01]  /*6240*/  BSSY.RECONVERGENT B6, `(.L_x_106) ;  /* 0x0000034000067945 */ /* 0x000fe20003800200 */
[----:B------:R-:W-:Y:S01]  /*6250*/  USHF.L.U32 UR49, UR30, 0x7, URZ ;  /* 0x000000071e317899 */ /* 0x000fe200080006ff */
[----:B------:R-:W-:Y:S06]  /*6260*/  IADD3 R55, PT, PT, R55, 0x1, RZ ;  /* 0x0000000137377810 */ /* 0x000fec0007ffe0ff */
[----:B------:R-:W2:Y:S01]  /*6270*/  @!UP0 LDCU.128 UR12, c[0x0][0xb10] ;  /* 0x00016200ff0c87ac */ /* 0x000ea20008000c00 */
[----:B------:R-:W3:Y:S01]  /*6280*/  @!UP0 LDCU UR5, c[0x0][0xb0c] ;  /* 0x00016180ff0587ac */ /* 0x000ee20008000800 */
[----:B------:R-:W4:Y:S01]  /*6290*/  @!UP0 LDCU UR10, c[0x0][0xb20] ;  /* 0x00016400ff0a87ac */ /* 0x000f220008000800 */
[----:B--2---:R-:W-:Y:S02]  /*62a0*/  UIMAD.WIDE.U32 UR8, UR38, UR12, URZ ;  /* 0x0000000c260872a5 */ /* 0x004fe4000f8e00ff */
[----:B------:R-:W-:Y:S02]  /*62b0*/  UIMAD.WIDE.U32 UR6, UR37, UR15, URZ ;  /* 0x0000000f250672a5 */ /* 0x000fe4000f8e00ff */
[----:B------:R-:W-:Y:S03]  /*62c0*/  @!UP0 UISETP.NE.AND UP1, UPT, UR14, 0x1, UPT ;  /* 0x000000010e00888c */ /* 0x000fe6000bf25270 */
[----:B------:R-:W-:Y:S01]  /*62d0*/  @!UP0 UMOV UR4, UR9 ;  /* 0x0000000900048c82 */ /* 0x000fe20008000000 */
[----:B---3--:R-:W-:Y:S02]  /*62e0*/  @!UP0 UISETP.NE.AND UP2, UPT, UR5, 0x1, UPT ;  /* 0x000000010500888c */ /* 0x008fe4000bf45270 */
[----:B------:R-:W-:Y:S01]  /*62f0*/  @!UP0 USHF.R.U32.HI UR4, URZ, UR13, UR4 ;  /* 0x0000000dff048299 */ /* 0x000fe20008011604 */
[----:B------:R-:W-:Y:S02]  /*6300*/  @!UP0 UMOV UR6, UR7 ;  /* 0x0000000700068c82 */ /* 0x000fe40008000000 */
[----:B----4-:R-:W-:Y:S02]  /*6310*/  @!UP0 USHF.R.U32.HI UR6, URZ, UR10, UR6 ;  /* 0x0000000aff068299 */ /* 0x010fe40008011606 */
[----:B------:R-:W-:Y:S02]  /*6320*/  @!UP0 USEL UR7, UR38, UR4, !UP2 ;  /* 0x0000000426078287 */ /* 0x000fe4000d000000 */
[----:B------:R-:W-:Y:S04]  /*6330*/  @!UP0 USEL UR6, UR37, UR6, !UP1 ;  /* 0x0000000625068287 */ /* 0x000fe8000c800000 */
[----:B------:R-:W-:Y:S02]  /*6340*/  @!UP0 UIADD3 UR4, UPT, UPT, -UR7, UR6, URZ ;  /* 0x0000000607048290 */ /* 0x000fe4000fffe1ff */
[----:B------:R-:W-:Y:S02]  /*6350*/  @!UP0 UIADD3 UR6, UPT, UPT, UR7, -UR6, URZ ;  /* 0x8000000607068290 */ /* 0x000fe4000fffe0ff */
[----:B------:R-:W-:Y:S02]  /*6360*/  @!UP0 UIMAD UR38, UR4, UR5, UR38 ;  /* 0x00000005042682a4 */ /* 0x000fe4000f8e0226 */
[----:B------:R-:W-:Y:S01]  /*6370*/  @!UP0 UIMAD UR37, UR6, UR14, UR37 ;  /* 0x0000000e062582a4 */ /* 0x000fe2000f8e0225 */
[----:B------:R-:W-:Y:S11]  /*6380*/  @!P0 BRA `(.L_x_107) ;  /* 0x00000000007c8947 */ /* 0x000ff60003800000 */
[----:B------:R-:W2:Y:S01]  /*6390*/  LDCU.64 UR8, c[0x4][0x80] ;  /* 0x01001000ff0877ac */ /* 0x000ea20008000a00 */
[----:B------:R-:W-:Y:S01]  /*63a0*/  MOV R2, 0x0 ;  /* 0x0000000000027802 */ /* 0x000fe20000000f00 */
[----:B------:R-:W-:Y:S02]  /*63b0*/  HFMA2 R12, -RZ, RZ, 0, 5.9604644775390625e-08 ;  /* 0x00000001ff0c7431 */ /* 0x000fe400000001ff */
[----:B------:R-:W-:Y:S01]  /*63c0*/  IMAD.MOV.U32 R8, RZ, RZ, 0x70 ;  /* 0x00000070ff087424 */ /* 0x000fe200078e00ff */
[----:B------:R3:W4:Y:S01]  /*63d0*/  LDC.64 R14, c[0x4][R2] ;  /* 0x01000000020e7b82 */ /* 0x0007220000000a00 */
[----:B------:R-:W1:Y:S01]  /*63e0*/  LDCU.64 UR6, c[0x4][0x88] ;  /* 0x01001100ff0677ac */ /* 0x000e620008000a00 */
[----:B------:R-:W-:Y:S01]  /*63f0*/  IMAD.MOV.U32 R13, RZ, RZ, RZ ;  /* 0x000000ffff0d7224 */ /* 0x000fe200078e00ff */
[----:B------:R-:W1:Y:S01]  /*6400*/  LDCU.64 UR4, c[0x4][0x8] ;  /* 0x01000100ff0477ac */ /* 0x000e620008000a00 */
[----:B--2---:R-:W-:Y:S01]  /*6410*/  MOV R5, UR9 ;  /* 0x0000000900057c02 */ /* 0x004fe20008000f00 */
[----:B------:R-:W-:Y:S01]  /*6420*/  IMAD.U32 R4, RZ, RZ, UR8 ;  /* 0x00000008ff047e24 */ /* 0x000fe2000f8e00ff */
[----:B-1----:R-:W-:Y:S01]  /*6430*/  MOV R7, UR7 ;  /* 0x0000000700077c02 */ /* 0x002fe20008000f00 */
[----:B------:R-:W-:Y:S01]  /*6440*/  IMAD.U32 R6, RZ, RZ, UR6 ;  /* 0x00000006ff067e24 */ /* 0x000fe2000f8e00ff */
[----:B------:R-:W-:Y:S01]  /*6450*/  MOV R11, UR5 ;  /* 0x00000005000b7c02 */ /* 0x000fe20008000f00 */
[----:B------:R-:W-:Y:S02]  /*6460*/  IMAD.U32 R10, RZ, RZ, UR4 ;  /* 0x00000004ff0a7e24 */ /* 0x000fe4000f8e00ff */
[----:B------:R-:W-:Y:S07]  /*6470*/  LEPC R20, `(.L_x_108) ;  /* 0x000000001014794e */ /* 0x000fee0000000000 */
[----:B---345:R-:W-:Y:S05]  /*6480*/  CALL.ABS.NOINC R14 ;  /* 0x000000000e007343 */ /* 0x038fea0003c00000 */
.L_x_108:
[----:B------:R-:W1:Y:S01]  /*6490*/  LDCU.64 UR8, c[0x4][0x80] ;  /* 0x01001000ff0877ac */ /* 0x000e620008000a00 */
[----:B------:R-:W2:Y:S01]  /*64a0*/  LDC.64 R2, c[0x4][R2] ;  /* 0x0100000002027b82 */ /* 0x000ea20000000a00 */
[----:B------:R-:W-:Y:S02]  /*64b0*/  HFMA2 R12, -RZ, RZ, 0, 5.9604644775390625e-08 ;  /* 0x00000001ff0c7431 */ /* 0x000fe400000001ff */
[----:B------:R-:W-:Y:S02]  /*64c0*/  IMAD.MOV.U32 R8, RZ, RZ, 0x70 ;  /* 0x00000070ff087424 */ /* 0x000fe400078e00ff */
[----:B------:R-:W-:Y:S01]  /*64d0*/  IMAD.MOV.U32 R13, RZ, RZ, RZ ;  /* 0x000000ffff0d7224 */ /* 0x000fe200078e00ff */
[----:B------:R-:W3:Y:S01]  /*64e0*/  LDCU.64 UR6, c[0x4][0x88] ;  /* 0x01001100ff0677ac */ /* 0x000ee20008000a00 */
[----:B------:R-:W4:Y:S01]  /*64f0*/  LDCU.64 UR4, c[0x4][0x8] ;  /* 0x01000100ff0477ac */ /* 0x000f220008000a00 */
[----:B-1----:R-:W-:Y:S02]  /*6500*/  MOV R4, UR8 ;  /* 0x0000000800047c02 */ /* 0x002fe40008000f00 */
[----:B------:R-:W-:Y:S02]  /*6510*/  MOV R5, UR9 ;  /* 0x0000000900057c02 */ /* 0x000fe40008000f00 */
[----:B---3--:R-:W-:Y:S01]  /*6520*/  MOV R7, UR7 ;  /* 0x0000000700077c02 */ /* 0x008fe20008000f00 */
[----:B------:R-:W-:Y:S01]  /*6530*/  IMAD.U32 R6, RZ, RZ, UR6 ;  /* 0x00000006ff067e24 */ /* 0x000fe2000f8e00ff */
[----:B----4-:R-:W-:Y:S01]  /*6540*/  MOV R11, UR5 ;  /* 0x00000005000b7c02 */ /* 0x010fe20008000f00 */
[----:B------:R-:W-:Y:S02]  /*6550*/  IMAD.U32 R10, RZ, RZ, UR4 ;  /* 0x00000004ff0a7e24 */ /* 0x000fe4000f8e00ff */
[----:B------:R-:W-:Y:S07]  /*6560*/  LEPC R20, `(.L_x_107) ;  /* 0x000000001014794e */ /* 0x000fee0000000000 */
[----:B--2---:R-:W-:Y:S05]  /*6570*/  CALL.ABS.NOINC R2 ;  /* 0x0000000002007343 */ /* 0x004fea0003c00000 */
.L_x_107:
[----:B------:R-:W-:Y:S05]  /*6580*/  BSYNC.RECONVERGENT B6 ;  /* 0x0000000000067941 */ /* 0x000fea0003800200 */
.L_x_106:
[----:B------:R-:W-:Y:S02]  /*6590*/  R2UR UR6, R51 ;  /* 0x00000000330672ca */ /* 0x000fe400000e0000 */
[----:B------:R-:W-:Y:S02]  /*65a0*/  R2UR UR5, R49 ;  /* 0x00000000310572ca */ /* 0x000fe400000e0000 */
[----:B------:R-:W-:Y:S02]  /*65b0*/  R2UR UR4, R48 ;  /* 0x00000000300472ca */ /* 0x000fe400000e0000 */
[----:B------:R-:W-:Y:S02]  /*65c0*/  ISETP.NE.U32.AND P4, PT, R42, RZ, PT ;  /* 0x000000ff2a00720c */ /* 0x000fe40003f85070 */
[----:B------:R-:W-:Y:S02]  /*65d0*/  ISETP.NE.U32.AND P2, PT, RZ, UR54, PT ;  /* 0x00000036ff007c0c */ /* 0x000fe4000bf45070 */
[----:B------:R-:W-:Y:S02]  /*65e0*/  ISETP.NE.AND.EX P4, PT, R43, RZ, PT, P4 ;  /* 0x000000ff2b00720c */ /* 0x000fe40003f85340 */
[----:B------:R-:W-:Y:S01]  /*65f0*/  ISETP.NE.AND.EX P2, PT, RZ, UR55, PT, P2 ;  /* 0x00000037ff007c0c */ /* 0x000fe2000bf45320 */
[----:B------:R-:W-:Y:S02]  /*6600*/  UISETP.NE.AND UP2, UPT, UR6, URZ, UPT ;  /* 0x000000ff0600728c */ /* 0x000fe4000bf45270 */
[----:B------:R-:W-:Y:S04]  /*6610*/  UISETP.NE.U32.AND UP0, UPT, UR5, URZ, UPT ;  /* 0x000000ff0500728c */ /* 0x000fe8000bf05070 */
[----:B------:R-:W-:Y:S01]  /*6620*/  UISETP.NE.AND.EX UP1, UPT, UR4, URZ, UPT, UP0 ;  /* 0x000000ff0400728c */ /* 0x000fe2000bf25300 */
[----:B------:R-:W-:Y:S01]  /*6630*/  PLOP3.LUT P1, PT, PT, PT, UP2, 0x80, 0x8 ;  /* 0x000000000008781c */ /* 0x000fe20003f2f028 */
[----:B------:R-:W-:Y:S03]  /*6640*/  UPLOP3.LUT UP0, UPT, UPT, UPT, UPT, 0x40, 0x4 ;  /* 0x000000000004789c */ /* 0x000fe60003f0e870 */
[----:B------:R-:W-:Y:S06]  /*6650*/  @UP2 UPLOP3.LUT UP0, UPT, UPT, UPT, UP1, 0x80, 0x8 ;  /* 0x000000000008289c */ /* 0x000fec0003f0f010 */
[----:B------:R-:W-:Y:S01]  /*6660*/  PLOP3.LUT P0, PT, PT, PT, UP0, 0x80, 0x8 ;  /* 0x000000000008781c */ /* 0x000fe20003f0f008 */
[----:B------:R-:W-:Y:S01]  /*6670*/  @!UPT UIADD3 URZ, UPT, UPT, URZ, URZ, URZ ;  /* 0x000000fffffff290 */ /* 0x000fe2000fffe0ff */
[----:B------:R-:W-:Y:S11]  /*6680*/  BRA.U !UP1, `(.L_x_109) ;  /* 0x0000000109407547 */ /* 0x000ff6000b800000 */
[----:B------:R-:W-:Y:S01]  /*6690*/  UISETP.NE.U32.AND UP0, UPT, UR54, URZ, UPT ;  /* 0x000000ff3600728c */ /* 0x000fe2000bf05070 */
[----:B------:R-:W-:Y:S01]  /*66a0*/  R2UR UR6, R49 ;  /* 0x00000000310672ca */ /* 0x000fe200000e0000 */
[----:B------:R-:W2:Y:S01]  /*66b0*/  LDCU.64 UR8, c[0x0][0x358] ;  /* 0x00006b00ff0877ac */ /* 0x000ea20008000a00 */
[----:B------:R-:W-:Y:S02]  /*66c0*/  HFMA2 R46, -RZ, RZ, 0, 5.9604644775390625e-08 ;  /* 0x00000001ff2e7431 */ /* 0x000fe400000001ff */
[----:B-1----:R-:W-:Y:S01]  /*66d0*/  IMAD.MOV.U32 R0, RZ, RZ, 0x1 ;  /* 0x00000001ff007424 */ /* 0x002fe200078e00ff */
[----:B------:R-:W-:Y:S06]  /*66e0*/  UISETP.NE.AND.EX UP0, UPT, UR55, URZ, UPT, UP0 ;  /* 0x000000ff3700728c */ /* 0x000fec000bf05300 */
[----:B------:R-:W-:Y:S05]  /*66f0*/  PLOP3.LUT P3, PT, PT, PT, UP0, 0x80, 0x8 ;  /* 0x000000000008781c */ /* 0x000fea0003f6f008 */
[----:B------:R-:W1:Y:S01]  /*6700*/  @UP0 LDCU.64 UR4, c[0x0][0x888] ;  /* 0x00011100ff0407ac */ /* 0x000e620008000a00 */
[----:B------:R-:W-:Y:S07]  /*6710*/  @UP0 UIMAD UR6, UR36, UR6, URZ ;  /* 0x00000006240602a4 */ /* 0x000fee000f8e02ff */
[----:B------:R-:W-:Y:S01]  /*6720*/  @!P3 PRMT R46, R0, 0x7610, R46 ;  /* 0x00007610002eb816 */ /* 0x000fe2000000002e */
[----:B-1----:R-:W-:Y:S06]  /*6730*/  @UP0 UIMAD.WIDE UR4, UR6, 0x4, UR4 ;  /* 0x00000004060408a5 */ /* 0x002fec000f8e0204 */
[----:B------:R-:W-:Y:S02]  /*6740*/  IMAD.U32 R2, RZ, RZ, UR4 ;  /* 0x00000004ff027e24 */ /* 0x000fe4000f8e00ff */
[----:B------:R-:W-:Y:S03]  /*6750*/  IMAD.U32 R3, RZ, RZ, UR5 ;  /* 0x00000005ff037e24 */ /* 0x000fe6000f8e00ff */
[----:B------:R-:W1:Y:S02]  /*6760*/  @!UP0 LDCU UR4, c[0x0][0x880] ;  /* 0x00011000ff0487ac */ /* 0x000e640008000800 */
[----:B--2--5:R2:W5:Y:S02]  /*6770*/  @P3 LDG.E R27, desc[UR8][R2.64] ;  /* 0x00000008021b3981 */ /* 0x024564000c1e1900 */
[----:B-12---:R-:W-:Y:S02]  /*6780*/  @!P3 MOV R27, UR4 ;  /* 0x00000004001bbc02 */ /* 0x006fe40008000f00 */
.L_x_109:
[----:B------:R-:W-:Y:S05]  /*6790*/  @!P4 BRA `(.L_x_110) ;  /* 0x000000000024c947 */ /* 0x000fea0003800000 */
[----:B------:R-:W-:Y:S01]  /*67a0*/  ISETP.NE.U32.AND P3, PT, R40, RZ, PT ;  /* 0x000000ff2800720c */ /* 0x000fe20003f65070 */
[----:B------:R-:W2:Y:S03]  /*67b0*/  LDCU.64 UR4, c[0x0][0x358] ;  /* 0x00006b00ff0477ac */ /* 0x000ea60008000a00 */
[----:B------:R-:W-:Y:S11]  /*67c0*/  ISETP.NE.AND.EX P3, PT, R41, RZ, PT, P3 ;  /* 0x000000ff2900720c */ /* 0x000ff60003f65330 */
[----:B------:R-:W-:Y:S02]  /*67d0*/  @!UPT UIADD3 URZ, UPT, UPT, URZ, URZ, URZ ;  /* 0x000000fffffff290 */ /* 0x000fe4000fffe0ff */
[----:B------:R-:W3:Y:S01]  /*67e0*/  @P3 LDC.64 R2, c[0x0][0x8a8] ;  /* 0x00022a00ff023b82 */ /* 0x000ee20000000a00 */
[----:B-1----:R-:W-:Y:S04]  /*67f0*/  @P3 IMAD R0, R42, UR36, RZ ;  /* 0x000000242a003c24 */ /* 0x002fe8000f8e02ff */
[----:B---3--:R-:W-:Y:S05]  /*6800*/  @P3 IMAD.WIDE R2, R0, 0x4, R2 ;  /* 0x0000000400023825 */ /* 0x008fea00078e0202 */
[----:B--2--5:R2:W5:Y:S02]  /*6810*/  @P3 LDG.E R24, desc[UR4][R2.64] ;  /* 0x0000000402183981 */ /* 0x024564000c1e1900 */
[----:B--2---:R-:W3:Y:S02]  /*6820*/  @!P3 LDC R24, c[0x0][0x8a0] ;  /* 0x00022800ff18bb82 */ /* 0x004ee40000000800 */
.L_x_110:
[----:B-----5:R-:W-:Y:S01]  /*6830*/  FSETP.NEU.AND P3, PT, R27, RZ, PT ;  /* 0x000000ff1b00720b */ /* 0x020fe20003f6d000 */
[----:B------:R-:W-:Y:S01]  /*6840*/  IMAD.SHL.U32 R56, R44, 0x2, RZ ;  /* 0x000000022c387824 */ /* 0x000fe200078e00ff */
[----:B------:R-:W-:Y:S01]  /*6850*/  SEL R3, RZ, 0xffffffff, P2 ;  /* 0xffffffffff037807 */ /* 0x000fe20001000000 */
[----:B------:R-:W-:Y:S01]  /*6860*/  BSSY B1, `(.L_x_111) ;  /* 0x0000034000017945 */ /* 0x000fe20003800000 */
[----:B------:R-:W-:Y:S01]  /*6870*/  @P1 LOP3.LUT P2, RZ, R46, 0xff, RZ, 0xc0, !PT ;  /* 0x000000ff2eff1812 */ /* 0x000fe2000784c0ff */
[----:B------:R-:W-:Y:S01]  /*6880*/  IMAD.MOV.U32 R63, RZ, RZ, 0x1 ;  /* 0x00000001ff3f7424 */ /* 0x000fe200078e00ff */
[----:B-1----:R-:W-:Y:S01]  /*6890*/  @P1 SEL R0, RZ, 0xffffffff, P3 ;  /* 0xffffffffff001807 */ /* 0x002fe20001800000 */
[C---:B------:R-:W-:Y:S01]  /*68a0*/  IMAD R25, R22.reuse, 0x40, R23 ;  /* 0x0000004016197824 */ /* 0x040fe200078e0217 */
[----:B------:R-:W-:Y:S01]  /*68b0*/  LOP3.LUT R59, R59, 0x1, RZ, 0x3c, !PT ;  /* 0x000000013b3b7812 */ /* 0x000fe200078e3cff */
[----:B------:R-:W-:Y:S01]  /*68c0*/  IMAD.MOV.U32 R26, RZ, RZ, RZ ;  /* 0x000000ffff1a7224 */ /* 0x000fe200078e00ff */
[C---:B------:R-:W-:Y:S02]  /*68d0*/  @P0 SEL R0, R3.reuse, R0, !P2 ;  /* 0x0000000003000207 */ /* 0x040fe40005000000 */
[----:B------:R-:W-:Y:S02]  /*68e0*/  CS2R R38, SRZ ;  /* 0x0000000000267805 */ /* 0x000fe4000001ff00 */
[----:B------:R-:W-:Y:S02]  /*68f0*/  LEA R53, R22, UR43, 0x3 ;  /* 0x0000002b16357c11 */ /* 0x000fe4000f8e18ff */
[----:B------:R-:W-:Y:S02]  /*6900*/  CS2R R36, SRZ ;  /* 0x0000000000247805 */ /* 0x000fe4000001ff00 */
[----:B------:R-:W-:Y:S02]  /*6910*/  @P1 LOP3.LUT R0, R0, 0x1, RZ, 0xc0, !PT ;  /* 0x0000000100001812 */ /* 0x000fe400078ec0ff */
[----:B------:R-:W-:Y:S02]  /*6920*/  CS2R R30, SRZ ;  /* 0x00000000001e7805 */ /* 0x000fe4000001ff00 */
[----:B------:R-:W-:Y:S02]  /*6930*/  PLOP3.LUT P2, PT, PT, PT, UP1, 0x80, 0x8 ;  /* 0x000000000008781c */ /* 0x000fe40003f4f018 */
[----:B------:R-:W-:Y:S02]  /*6940*/  CS2R R28, SRZ ;  /* 0x00000000001c7805 */ /* 0x000fe4000001ff00 */
[----:B------:R-:W-:Y:S01]  /*6950*/  ISETP.NE.U32.OR P6, PT, R0, 0x1, !P1 ;  /* 0x000000010000780c */ /* 0x000fe20004fc5470 */
[----:B------:R-:W-:Y:S01]  /*6960*/  VIADD R62, R56, UR43 ;  /* 0x0000002b383e7c36 */ /* 0x000fe20008000000 */
[----:B------:R-:W-:Y:S02]  /*6970*/  LOP3.LUT P4, R54, R46, 0xff, RZ, 0xc0, !PT ;  /* 0x000000ff2e367812 */ /* 0x000fe4000788c0ff */
[----:B------:R-:W-:Y:S02]  /*6980*/  SEL R2, RZ, 0xffffffff, P3 ;  /* 0xffffffffff027807 */ /* 0x000fe40001800000 */
[----:B------:R-:W-:Y:S03]  /*6990*/  P2R R61, PR, RZ, 0x40 ;  /* 0x00000040ff3d7803 */ /* 0x000fe60000000000 */
[----:B------:R-:W-:Y:S04]  /*69a0*/  @P2 SEL R2, R3, R2, !P4 ;  /* 0x0000000203022207 */ /* 0x000fe80006000000 */
[----:B------:R-:W-:Y:S02]  /*69b0*/  @P6 SHF.L.U32 R0, R59, 0x1f, RZ ;  /* 0x0000001f3b006819 */ /* 0x000fe400000006ff */
[----:B------:R-:W-:Y:S02]  /*69c0*/  LOP3.LUT R2, R2, 0x1, RZ, 0xc0, !PT ;  /* 0x0000000102027812 */ /* 0x000fe400078ec0ff */
[----:B------:R1:W2:Y:S02]  /*69d0*/  @P6 SYNCS.PHASECHK.TRANS64.TRYWAIT P1, [UR43+0x70], R0 ;  /* 0x00007000ff0065a7 */ /* 0x0002a4000802112b */
[----:B------:R-:W-:Y:S04]  /*69e0*/  ISETP.NE.U32.AND P5, PT, R2, 0x1, PT ;  /* 0x000000010200780c */ /* 0x000fe80003fa5070 */
[----:B------:R-:W-:Y:S02]  /*69f0*/  P2R R64, PR, RZ, 0x20 ;  /* 0x00000020ff407803 */ /* 0x000fe40000000000 */
[----:B-1----:R-:W-:Y:S04]  /*6a00*/  SHF.L.U32 R0, R58, 0x1f, RZ ;  /* 0x0000001f3a007819 */ /* 0x002fe800000006ff */
[----:B------:R1:W4:Y:S01]  /*6a10*/  SYNCS.PHASECHK.TRANS64.TRYWAIT P0, [R53+URZ+0xe0], R0 ;  /* 0x0000e000350075a7 */ /* 0x00032200080011ff */
[----:B--2---:R-:W-:Y:S01]  /*6a20*/  @P6 SEL R63, RZ, 0x1, !P1 ;  /* 0x00000001ff3f6807 */ /* 0x004fe20004800000 */
[----:B-1----:R-:W-:Y:S06]  /*6a30*/  @!P6 BRA `(.L_x_112) ;  /* 0x000000000058e947 */ /* 0x002fec0003800000 */
[C---:B------:R-:W-:Y:S01]  /*6a40*/  VIADD R2, R62.reuse, 0x200 ;  /* 0x000002003e027836 */ /* 0x040fe20000000000 */
[----:B------:R-:W-:Y:S01]  /*6a50*/  LOP3.LUT P6, RZ, R45, 0x40, RZ, 0xc0, !PT ;  /* 0x000000402dff7812 */ /* 0x000fe200078cc0ff */
[----:B------:R-:W-:Y:S01]  /*6a60*/  BSSY B0, `(.L_x_113) ;  /* 0x000000e000007945 */ /* 0x000fe20003800000 */
[----:B------:R-:W-:Y:S01]  /*6a70*/  ISETP.NE.AND P2, PT, R63, RZ, PT ;  /* 0x000000ff3f00720c */ /* 0x000fe20003f45270 */
[----:B------:R-:W-:Y:S01]  /*6a80*/  @P5 VIADD R4, R62, 0x210 ;  /* 0x000002103e045836 */ /* 0x000fe20000000000 */
[----:B------:R-:W-:Y:S01]  /*6a90*/  PLOP3.LUT P1, PT, PT, PT, PT, 0x8, 0x80 ;  /* 0x000000000080781c */ /* 0x000fe20003f2e170 */
[----:B------:R-:W-:Y:S01]  /*6aa0*/  IMAD.MOV.U32 R39, RZ, RZ, RZ ;  /* 0x000000ffff277224 */ /* 0x000fe200078e00ff */
[----:B------:R-:W-:Y:S02]  /*6ab0*/  @P5 PLOP3.LUT P1, PT, P6, PT, PT, 0x80, 0x8 ;  /* 0x000000000008581c */ /* 0x000fe4000372f070 */
[----:B------:R-:W-:Y:S02]  /*6ac0*/  CS2R R36, SRZ ;  /* 0x0000000000247805 */ /* 0x000fe4000001ff00 */
[----:B------:R-:W-:Y:S02]  /*6ad0*/  CS2R R30, SRZ ;  /* 0x00000000001e7805 */ /* 0x000fe4000001ff00 */
[----:B------:R-:W-:Y:S07]  /*6ae0*/  CS2R R28, SRZ ;  /* 0x00000000001c7805 */ /* 0x000fee000001ff00 */
[----:B------:R-:W-:Y:S01]  /*6af0*/  @P1 VIADD R4, R2, 0xfffffff0 ;  /* 0xfffffff002041836 */ /* 0x000fe20000000000 */
[----:B------:R-:W-:Y:S06]  /*6b00*/  @P2 BRA `(.L_x_114) ;  /* 0x00000000000c2947 */ /* 0x000fec0003800000 */
[----:B------:R-:W-:Y:S04]  /*6b10*/  SHF.L.U32 R3, R59, 0x1f, RZ ;  /* 0x0000001f3b037819 */ /* 0x000fe800000006ff */
[----:B------:R-:W1:Y:S02]  /*6b20*/  SYNCS.PHASECHK.TRANS64.TRYWAIT P1, [UR43+0x70], R3 ;  /* 0x00007003ff0075a7 */ /* 0x000e64000802112b */
[----:B-1----:R-:W-:Y:S05]  /*6b30*/  @!P1 BRA `(.L_x_115) ;  /* 0x0000003000949947 */ /* 0x002fea0003800000 */
.L_x_114:
[----:B------:R-:W-:Y:S05]  /*6b40*/  BSYNC B0 ;  /* 0x0000000000007941 */ /* 0x000fea0003800000 */
.L_x_113:
[----:B------:R-:W-:Y:S01]  /*6b50*/  ISETP.NE.AND P1, PT, R64, RZ, PT ;  /* 0x000000ff4000720c */ /* 0x000fe20003f25270 */
[----:B------:R-:W-:Y:S11]  /*6b60*/  HFMA2 R26, -RZ, RZ, 0, 5.9604644775390625e-08 ;  /* 0x00000001ff1a7431 */ /* 0x000ff600000001ff */
[----:B------:R-:W-:Y:S01]  /*6b70*/  @!UPT UIADD3 URZ, UPT, UPT, URZ, URZ, URZ ;  /* 0x000000fffffff290 */ /* 0x000fe2000fffe0ff */
[----:B------:R2:W1:Y:S04]  /*6b80*/  @P1 LDS.128 R36, [R4] ;  /* 0x0000000004241984 */ /* 0x0004680000000c00 */
[----:B------:R2:W1:Y:S02]  /*6b90*/  @P1 LDS.128 R28, [R56+UR43+0x200] ;  /* 0x0002002b381c1984 */ /* 0x0004640008000c00 */
.L_x_112:
[----:B------:R-:W-:Y:S05]  /*6ba0*/  BSYNC B1 ;  /* 0x0000000000017941 */ /* 0x000fea0003800000 */
.L_x_111:
[----:B-1----:R-:W-:Y:S04]  /*6bb0*/  SHF.R.U32.HI R2, RZ, 0x15, R25 ;  /* 0x00000015ff027819 */ /* 0x002fe80000011619 */
[----:B------:R-:W-:Y:S01]  /*6bc0*/  LOP3.LUT P1, RZ, R2, 0x3, R47, 0x48, !PT ;  /* 0x0000000302ff7812 */ /* 0x000fe2000782482f */
[----:B------:R-:W-:Y:S01]  /*6bd0*/  @!UPT UIADD3 URZ, UPT, UPT, URZ, URZ, URZ ;  /* 0x000000fffffff290 */ /* 0x000fe2000fffe0ff */
[----:B----4-:R-:W-:Y:S11]  /*6be0*/  @P0 BRA `(.L_x_116) ;  /* 0x0000000000080947 */ /* 0x010ff60003800000 */
[----:B------:R-:W1:Y:S02]  /*6bf0*/  SYNCS.PHASECHK.TRANS64.TRYWAIT P0, [R53+URZ+0xe0], R0 ;  /* 0x0000e000350075a7 */ /* 0x000e6400080011ff */
[----:B-1----:R-:W-:Y:S05]  /*6c00*/  @!P0 BRA `(.L_x_117) ;  /* 0x0000003000788947 */ /* 0x002fea0003800000 */
.L_x_116:
[----:B------:R-:W-:Y:S05]  /*6c10*/  @!P1 BRA `(.L_x_118) ;  /* 0x0000000000409947 */ /* 0x000fea0003800000 */
[----:B------:R-:W4:Y:S01]  /*6c20*/  LDCU.64 UR8, c[0x4][0x70] ;  /* 0x01000e00ff0877ac */ /* 0x000f220008000a00 */
[----:B------:R-:W-:Y:S01]  /*6c30*/  MOV R3, 0x0 ;  /* 0x0000000000037802 */ /* 0x000fe20000000f00 */
[----:B------:R-:W-:Y:S02]  /*6c40*/  HFMA2 R12, -RZ, RZ, 0, 5.9604644775390625e-08 ;  /* 0x00000001ff0c7431 */ /* 0x000fe400000001ff */
[----:B------:R-:W-:Y:S02]  /*6c50*/  IMAD.MOV.U32 R8, RZ, RZ, 0x192 ;  /* 0x00000192ff087424 */ /* 0x000fe400078e00ff */
[----:B------:R-:W-:Y:S01]  /*6c60*/  IMAD.MOV.U32 R13, RZ, RZ, RZ ;  /* 0x000000ffff0d7224 */ /* 0x000fe200078e00ff */
[----:B------:R-:W5:Y:S01]  /*6c70*/  LDCU.64 UR6, c[0x4][0x78] ;  /* 0x01000f00ff0677ac */ /* 0x000f620008000a00 */
[----:B------:R-:W1:Y:S01]  /*6c80*/  LDC.64 R2, c[0x4][R3] ;  /* 0x0100000003027b82 */ /* 0x000e620000000a00 */
[----:B------:R-:W3:Y:S01]  /*6c90*/  LDCU.64 UR4, c[0x4][0x10] ;  /* 0x01000200ff0477ac */ /* 0x000ee20008000a00 */
[----:B----4-:R-:W-:Y:S01]  /*6ca0*/  MOV R5, UR9 ;  /* 0x0000000900057c02 */ /* 0x010fe20008000f00 */
[----:B--2---:R-:W-:Y:S01]  /*6cb0*/  IMAD.U32 R4, RZ, RZ, UR8 ;  /* 0x00000008ff047e24 */ /* 0x004fe2000f8e00ff */
[----:B-----5:R-:W-:Y:S01]  /*6cc0*/  MOV R7, UR7 ;  /* 0x0000000700077c02 */ /* 0x020fe20008000f00 */
[----:B------:R-:W-:Y:S01]  /*6cd0*/  IMAD.U32 R6, RZ, RZ, UR6 ;  /* 0x00000006ff067e24 */ /* 0x000fe2000f8e00ff */
[----:B---3--:R-:W-:Y:S01]  /*6ce0*/  MOV R11, UR5 ;  /* 0x00000005000b7c02 */ /* 0x008fe20008000f00 */
[----:B------:R-:W-:Y:S02]  /*6cf0*/  IMAD.U32 R10, RZ, RZ, UR4 ;  /* 0x00000004ff0a7e24 */ /* 0x000fe4000f8e00ff */
[----:B------:R-:W-:Y:S07]  /*6d00*/  LEPC R20, `(.L_x_118) ;  /* 0x000000001014794e */ /* 0x000fee0000000000 */
[----:B-1----:R-:W-:Y:S05]  /*6d10*/  CALL.ABS.NOINC R2 ;  /* 0x0000000002007343 */ /* 0x002fea0003c00000 */
.L_x_118:
[----:B------:R-:W-:Y:S05]  /*6d20*/  WARPSYNC.ALL ;  /* 0x0000000000007948 */ /* 0x000fea0003800000 */
[----:B------:R-:W-:Y:S01]  /*6d30*/  R2UR UR4, R25 ;  /* 0x00000000190472ca */ /* 0x000fe200000e0000 */
[--C-:B------:R-:W-:Y:S01]  /*6d40*/  HADD2.F32 R3, -RZ, R28.reuse.H0_H0 ;  /* 0x2000001cff037230 */ /* 0x100fe20000004100 */
[----:B------:R-:W-:Y:S01]  /*6d50*/  MOV R65, 0x10 ;  /* 0x0000001000417802 */ /* 0x000fe20000000f00 */
[--C-:B------:R-:W-:Y:S01]  /*6d60*/  HADD2.F32 R20, -RZ, R29.reuse.H0_H0 ;  /* 0x2000001dff147230 */ /* 0x100fe20000004100 */
[----:B------:R-:W-:Y:S01]  /*6d70*/  LOP3.LUT P6, RZ, R45, 0x40, RZ, 0xc0, !PT ;  /* 0x000000402dff7812 */ /* 0x000fe200078cc0ff */
[----:B------:R-:W-:Y:S01]  /*6d80*/  HADD2.F32 R21, -RZ, R29.H1_H1 ;  /* 0x3000001dff157230 */ /* 0x000fe20000004100 */
[----:B------:R-:W-:Y:S01]  /*6d90*/  ISETP.NE.AND P0, PT, R60, RZ, PT ;  /* 0x000000ff3c00720c */ /* 0x000fe20003f05270 */
[----:B------:R-:W-:Y:S01]  /*6da0*/  BSSY.RECONVERGENT B0, `(.L_x_119) ;  /* 0x0000052000007945 */ /* 0x000fe20003800200 */
[----:B------:R-:W-:Y:S04]  /*6db0*/  SEL R65, R65, 0xfffffff0, !P6 ;  /* 0xfffffff041417807 */ /* 0x000fe80007000000 */
[----:B------:R-:W-:Y:S01]  /*6dc0*/  IADD3 R62, PT, PT, R62, R65, RZ ;  /* 0x000000413e3e7210 */ /* 0x000fe20007ffe0ff */
[----:B--2---:R-:W1:Y:S02]  /*6dd0*/  LDTM.x16 R4, tmem[UR4] ;  /* 0x00000004000479ee */ /* 0x004e640008240000 */
[C---:B-1-3--:R-:W-:Y:S01]  /*6de0*/  FMUL R0, R24.reuse, R4 ;  /* 0x0000000418007220 */ /* 0x04afe20000400000 */
[----:B------:R-:W-:Y:S02]  /*6df0*/  HADD2.F32 R4, -RZ, R28.H1_H1 ;  /* 0x3000001cff047230 */ /* 0x000fe40000004100 */
[C---:B------:R-:W-:Y:S01]  /*6e00*/  FMUL R2, R24.reuse, R5 ;  /* 0x0000000518027220 */ /* 0x040fe20000400000 */
[C---:B------:R-:W-:Y:S01]  /*6e10*/  FMUL R7, R24.reuse, R7 ;  /* 0x0000000718077220 */ /* 0x040fe20000400000 */
[C---:B------:R-:W-:Y:S01]  /*6e20*/  FFMA R0, R27.reuse, R3, R0 ;  /* 0x000000031b007223 */ /* 0x040fe20000000000 */
[C---:B------:R-:W-:Y:S01]  /*6e30*/  FMUL R3, R24.reuse, R6 ;  /* 0x0000000618037220 */ /* 0x040fe20000400000 */
[C---:B------:R-:W-:Y:S01]  /*6e40*/  FFMA R2, R27.reuse, R4, R2 ;  /* 0x000000041b027223 */ /* 0x040fe20000000002 */
[C---:B------:R-:W-:Y:S01]  /*6e50*/  FMUL R4, R24.reuse, R8 ;  /* 0x0000000818047220 */ /* 0x040fe20000400000 */
[C---:B------:R-:W-:Y:S01]  /*6e60*/  FMUL R8, R24.reuse, R12 ;  /* 0x0000000c18087220 */ /* 0x040fe20000400000 */
[----:B------:R-:W-:Y:S01]  /*6e70*/  FMUL R12, R24, R16 ;  /* 0x00000010180c7220 */ /* 0x000fe20000400000 */
[--C-:B------:R-:W-:Y:S01]  /*6e80*/  HADD2.F32 R16, -RZ, R30.reuse.H0_H0 ;  /* 0x2000001eff107230 */ /* 0x100fe20000004100 */
[----:B------:R-:W-:Y:S01]  /*6e90*/  F2FP.F16.F32.PACK_AB R32, R2, R0 ;  /* 0x000000000220723e */ /* 0x000fe200000000ff */
[----:B------:R-:W-:Y:S02]  /*6ea0*/  HADD2.F32 R0, -RZ, R30.H1_H1 ;  /* 0x3000001eff007230 */ /* 0x000fe40000004100 */
[C---:B------:R-:W-:Y:S01]  /*6eb0*/  FMUL R5, R24.reuse, R9 ;  /* 0x0000000918057220 */ /* 0x040fe20000400000 */
[C---:B------:R-:W-:Y:S01]  /*6ec0*/  FFMA R3, R27.reuse, R20, R3 ;  /* 0x000000141b037223 */ /* 0x040fe20000000003 */
[C---:B------:R-:W-:Y:S01]  /*6ed0*/  FFMA R7, R27.reuse, R21, R7 ;  /* 0x000000151b077223 */ /* 0x040fe20000000007 */
[--C-:B------:R-:W-:Y:S02]  /*6ee0*/  HADD2.F32 R2, -RZ, R31.reuse.H0_H0 ;  /* 0x2000001fff027230 */ /* 0x100fe40000004100 */
[C---:B------:R-:W-:Y:S01]  /*6ef0*/  FFMA R4, R27.reuse, R16, R4 ;  /* 0x000000101b047223 */ /* 0x040fe20000000004 */
[C---:B------:R-:W-:Y:S01]  /*6f00*/  FMUL R6, R24.reuse, R10 ;  /* 0x0000000a18067220 */ /* 0x040fe20000400000 */
[C---:B------:R-:W-:Y:S01]  /*6f10*/  FFMA R5, R27.reuse, R0, R5 ;  /* 0x000000001b057223 */ /* 0x040fe20000000005 */
[----:B------:R-:W-:Y:S02]  /*6f20*/  HADD2.F32 R16, -RZ, R31.H1_H1 ;  /* 0x3000001fff107230 */ /* 0x000fe40000004100 */
[C---:B------:R-:W-:Y:S01]  /*6f30*/  FMUL R11, R24.reuse, R11 ;  /* 0x0000000b180b7220 */ /* 0x040fe20000400000 */
[--C-:B------:R-:W-:Y:S02]  /*6f40*/  HADD2.F32 R0, -RZ, R36.reuse.H0_H0 ;  /* 0x20000024ff007230 */ /* 0x100fe40000004100 */
[----:B------:R-:W-:Y:S01]  /*6f50*/  FFMA R6, R27, R2, R6 ;  /* 0x000000021b067223 */ /* 0x000fe20000000006 */
[----:B------:R-:W-:Y:S01]  /*6f60*/  F2FP.F16.F32.PACK_AB R33, R7, R3 ;  /* 0x000000030721723e */ /* 0x000fe200000000ff */
[----:B------:R-:W-:Y:S02]  /*6f70*/  HADD2.F32 R2, -RZ, R36.H1_H1 ;  /* 0x30000024ff027230 */ /* 0x000fe40000004100 */
[C---:B------:R-:W-:Y:S01]  /*6f80*/  FFMA R11, R27.reuse, R16, R11 ;  /* 0x000000101b0b7223 */ /* 0x040fe2000000000b */
[C---:B------:R-:W-:Y:S01]  /*6f90*/  FMUL R9, R24.reuse, R13 ;  /* 0x0000000d18097220 */ /* 0x040fe20000400000 */
[--C-:B------:R-:W-:Y:S02]  /*6fa0*/  HADD2.F32 R3, -RZ, R37.reuse.H0_H0 ;  /* 0x20000025ff037230 */ /* 0x100fe40000004100 */
[C---:B------:R-:W-:Y:S01]  /*6fb0*/  FFMA R8, R27.reuse, R0, R8 ;  /* 0x000000001b087223 */ /* 0x040fe20000000008 */
[C---:B------:R-:W-:Y:S01]  /*6fc0*/  FMUL R10, R24.reuse, R14 ;  /* 0x0000000e180a7220 */ /* 0x040fe20000400000 */
[----:B------:R-:W-:Y:S02]  /*6fd0*/  HADD2.F32 R0, -RZ, R37.H1_H1 ;  /* 0x30000025ff007230 */ /* 0x000fe40000004100 */
[C---:B------:R-:W-:Y:S01]  /*6fe0*/  FMUL R15, R24.reuse, R15 ;  /* 0x0000000f180f7220 */ /* 0x040fe20000400000 */
[C---:B------:R-:W-:Y:S01]  /*6ff0*/  FFMA R9, R27.reuse, R2, R9 ;  /* 0x000000021b097223 */ /* 0x040fe20000000009 */
[----:B------:R-:W-:Y:S01]  /*7000*/  FFMA R10, R27, R3, R10 ;  /* 0x000000031b0a7223 */ /* 0x000fe2000000000a */
[--C-:B------:R-:W-:Y:S01]  /*7010*/  HADD2.F32 R2, -RZ, R38.reuse.H0_H0 ;  /* 0x20000026ff027230 */ /* 0x100fe20000004100 */
[----:B------:R-:W-:Y:S01]  /*7020*/  F2FP.F16.F32.PACK_AB R34, R5, R4 ;  /* 0x000000040522723e */ /* 0x000fe200000000ff */
[----:B------:R-:W-:Y:S02]  /*7030*/  HADD2.F32 R3, -RZ, R38.H1_H1 ;  /* 0x30000026ff037230 */ /* 0x000fe40000004100 */
[----:B------:R-:W-:Y:S01]  /*7040*/  FFMA R15, R27, R0, R15 ;  /* 0x000000001b0f7223 */ /* 0x000fe2000000000f */
[C---:B------:R-:W-:Y:S01]  /*7050*/  FMUL R13, R24.reuse, R17 ;  /* 0x00000011180d7220 */ /* 0x040fe20000400000 */
[--C-:B------:R-:W-:Y:S02]  /*7060*/  HADD2.F32 R4, -RZ, R39.reuse.H0_H0 ;  /* 0x20000027ff047230 */ /* 0x100fe40000004100 */
[C---:B------:R-:W-:Y:S01]  /*7070*/  FMUL R14, R24.reuse, R18 ;  /* 0x00000012180e7220 */ /* 0x040fe20000400000 */
[----:B------:R-:W-:Y:S02]  /*7080*/  HADD2.F32 R0, -RZ, R39.H1_H1 ;  /* 0x30000027ff007230 */ /* 0x000fe40000004100 */
[----:B------:R-:W-:Y:S01]  /*7090*/  FMUL R19, R24, R19 ;  /* 0x0000001318137220 */ /* 0x000fe20000400000 */
[----:B------:R-:W-:Y:S01]  /*70a0*/  F2FP.F16.F32.PACK_AB R35, R11, R6 ;  /* 0x000000060b23723e */ /* 0x000fe200000000ff */
[C---:B------:R-:W-:Y:S01]  /*70b0*/  FFMA R12, R27.reuse, R2, R12 ;  /* 0x000000021b0c7223 */ /* 0x040fe2000000000c */
[C---:B------:R-:W-:Y:S01]  /*70c0*/  FFMA R13, R27.reuse, R3, R13 ;  /* 0x000000031b0d7223 */ /* 0x040fe2000000000d */
[C---:B------:R-:W-:Y:S01]  /*70d0*/  FFMA R14, R27.reuse, R4, R14 ;  /* 0x000000041b0e7223 */ /* 0x040fe2000000000e */
[----:B------:R-:W-:Y:S01]  /*70e0*/  FFMA R19, R27, R0, R19 ;  /* 0x000000001b137223 */ /* 0x000fe20000000013 */
[----:B------:R1:W-:Y:S01]  /*70f0*/  STS.128 [R56+UR43+0x200], R32 ;  /* 0x0002002038007988 */ /* 0x0003e20008000c2b */
[----:B------:R-:W-:Y:S02]  /*7100*/  F2FP.F16.F32.PACK_AB R8, R9, R8 ;  /* 0x000000080908723e */ /* 0x000fe400000000ff */
[----:B------:R-:W-:Y:S02]  /*7110*/  F2FP.F16.F32.PACK_AB R9, R15, R10 ;  /* 0x0000000a0f09723e */ /* 0x000fe400000000ff */
[----:B------:R-:W-:Y:S02]  /*7120*/  F2FP.F16.F32.PACK_AB R10, R13, R12 ;  /* 0x0000000c0d0a723e */ /* 0x000fe400000000ff */
[----:B------:R-:W-:Y:S05]  /*7130*/  F2FP.F16.F32.PACK_AB R11, R19, R14 ;  /* 0x0000000e130b723e */ /* 0x000fea00000000ff */
[----:B------:R1:W-:Y:S01]  /*7140*/  STS.128 [R62+0x200], R8 ;  /* 0x000200083e007388 */ /* 0x0003e20000000c00 */
[----:B------:R-:W-:Y:S01]  /*7150*/  @!PT LDS RZ, [RZ] ;  /* 0x00000000fffff984 */ /* 0x000fe20000000800 */
[----:B------:R-:W-:Y:S01]  /*7160*/  @!PT LDS RZ, [RZ] ;  /* 0x00000000fffff984 */ /* 0x000fe20000000800 */
[----:B------:R-:W-:Y:S01]  /*7170*/  @!PT LDS RZ, [RZ] ;  /* 0x00000000fffff984 */ /* 0x000fe20000000800 */
[----:B------:R-:W-:Y:S01]  /*7180*/  @!PT LDS RZ, [RZ] ;  /* 0x00000000fffff984 */ /* 0x000fe20000000800 */
[----:B------:R2:W-:Y:S07]  /*7190*/  MEMBAR.ALL.CTA ;  /* 0x0000000000007992 */ /* 0x0005ee0000008000 */
[----:B--2---:R-:W2:Y:S02]  /*71a0*/  FENCE.VIEW.ASYNC.S ;  /* 0x00000000000073c6 */ /* 0x004ea40000000000 */
[----:B--2---:R-:W-:Y:S06]  /*71b0*/  BAR.SYNC.DEFER_BLOCKING 0x1, 0x80 ;  /* 0x0042000000007b1d */ /* 0x004fec0000010000 */
[----:B------:R-:W-:Y:S05]  /*71c0*/  @P0 BRA `(.L_x_120) ;  /* 0x00000000003c0947 */ /* 0x000fea0003800000 */
[----:B------:R-:W2:Y:S01]  /*71d0*/  LDCU.64 UR6, c[0x0][0x348] ;  /* 0x00006900ff0677ac */ /* 0x000ea20008000a00 */
[----:B------:R-:W-:Y:S01]  /*71e0*/  UIADD3 UR4, UPT, UPT, UR43, 0x200, URZ ;  /* 0x000002002b047890 */ /* 0x000fe2000fffe0ff */
[----:B------:R-:W-:Y:S01]  /*71f0*/  UMOV UR51, UR36 ;  /* 0x0000002400337c82 */ /* 0x000fe20008000000 */
[----:B------:R-:W-:Y:S02]  /*7200*/  UIADD3 UR9, UPT, UPT, UR49, 0x40, URZ ;  /* 0x0000004031097890 */ /* 0x000fe4000fffe0ff */
[----:B------:R-:W-:Y:S02]  /*7210*/  UIADD3 UR8, UPT, UPT, UR43, 0xa00, URZ ;  /* 0x00000a002b087890 */ /* 0x000fe4000fffe0ff */
[----:B------:R-:W-:Y:S01]  /*7220*/  MOV R52, UR4 ;  /* 0x0000000400347c02 */ /* 0x000fe20008000f00 */
[----:B------:R-:W-:Y:S01]  /*7230*/  UMOV UR10, UR50 ;  /* 0x00000032000a7c82 */ /* 0x000fe20008000000 */
[----:B------:R-:W-:Y:S02]  /*7240*/  UMOV UR11, UR36 ;  /* 0x00000024000b7c82 */ /* 0x000fe40008000000 */
[----:B------:R-:W-:Y:S01]  /*7250*/  R2UR UR48, R52 ;  /* 0x00000000343072ca */ /* 0x000fe200000e0000 */
[----:B--2---:R-:W-:Y:S04]  /*7260*/  UIADD3 UR4, UP0, UPT, UR6, 0x680, URZ ;  /* 0x0000068006047890 */ /* 0x004fe8000ff1e0ff */
[----:B------:R-:W-:Y:S09]  /*7270*/  UIADD3.X UR5, UPT, UPT, URZ, UR7, URZ, UP0, !UPT ;  /* 0x00000007ff057290 */ /* 0x000ff200087fe4ff */
[----:B------:R2:W-:Y:S01]  /*7280*/  UTMASTG.3D [UR48], [UR4] ;  /* 0x00000030040073b5 */ /* 0x0005e20008010000 */
[----:B------:R2:W-:Y:S01]  /*7290*/  UTMASTG.3D [UR8], [UR4] ;  /* 0x00000008040073b5 */ /* 0x0005e20008010000 */
[----:B------:R0:W-:Y:S01]  /*72a0*/  UTMACMDFLUSH ;  /* 0x00000000000079b7 */ /* 0x0001e20000000000 */
[----:B--2---:R-:W-:Y:S04]  /*72b0*/  DEPBAR.LE SB0, 0x1 ;  /* 0x000080400000791a */ /* 0x004fe80000000000 */
.L_x_120:
[----:B------:R-:W-:Y:S05]  /*72c0*/  BSYNC.RECONVERGENT B0 ;  /* 0x0000000000007941 */ /* 0x000fea0003800200 */
.L_x_119:
[----:B------:R-:W-:Y:S01]  /*72d0*/  BAR.SYNC.DEFER_BLOCKING 0x1, 0x80 ;  /* 0x0042000000007b1d */ /* 0x000fe20000010000 */
[----:B------:R-:W-:Y:S01]  /*72e0*/  ISETP.NE.AND P1, PT, R61, RZ, PT ;  /* 0x000000ff3d00720c */ /* 0x000fe20003f25270 */
[----:B------:R-:W-:Y:S01]  /*72f0*/  UISETP.NE.AND UP0, UPT, UR52, URZ, UPT ;  /* 0x000000ff3400728c */ /* 0x000fe2000bf05270 */
[----:B------:R-:W-:Y:S11]  /*7300*/  LEA R2, R26, UR43, 0x3 ;  /* 0x0000002b1a027c11 */ /* 0x000ff6000f8e18ff */
[----:B------:R-:W-:Y:S01]  /*7310*/  @P1 SHF.L.U32 R3, R59, 0x1f, RZ ;  /* 0x0000001f3b031819 */ /* 0x000fe200000006ff */
[----:B------:R-:W-:Y:S06]  /*7320*/  BRA.U !UP0, `(.L_x_121) ;  /* 0x0000000108247547 */ /* 0x000fec000b800000 */
[----:B------:R-:W-:Y:S01]  /*7330*/  IMAD.U32 R4, RZ, RZ, UR46 ;  /* 0x0000002eff047e24 */ /* 0x000fe2000f8e00ff */
[----:B------:R-:W-:Y:S01]  /*7340*/  MOV R0, UR47 ;  /* 0x0000002f00007c02 */ /* 0x000fe20008000f00 */
[----:B------:R-:W-:Y:S03]  /*7350*/  UIADD3 UR4, UPT, UPT, UR46, 0x1, URZ ;  /* 0x000000012e047890 */ /* 0x000fe6000fffe0ff */
[----:B------:R-:W-:Y:S01]  /*7360*/  @P1 LEA R4, R4, UR43, 0x3 ;  /* 0x0000002b04041c11 */ /* 0x000fe2000f8e18ff */
[----:B------:R-:W-:Y:S04]  /*7370*/  UISETP.NE.AND UP0, UPT, UR4, 0x4, UPT ;  /* 0x000000040400788c */ /* 0x000fe8000bf05270 */
[----:B------:R-:W-:Y:S01]  /*7380*/  @P1 VIADD R4, R4, 0x90 ;  /* 0x0000009004041836 */ /* 0x000fe20000000000 */
[----:B------:R-:W-:Y:S04]  /*7390*/  USEL UR46, UR4, URZ, UP0 ;  /* 0x000000ff042e7287 */ /* 0x000fe80008000000 */
[----:B------:R-:W-:Y:S04]  /*73a0*/  @P1 PRMT R0, R0, 0x654, R4 ;  /* 0x0000065400001816 */ /* 0x000fe80000000004 */
[----:B------:R2:W-:Y:S04]  /*73b0*/  @P1 SYNCS.ARRIVE.TRANS64.RED.A1T0 RZ, [R0+URZ], RZ ;  /* 0x000000ff00ff19a7 */ /* 0x0005e800081004ff */
.L_x_121:
[----:B------:R-:W3:Y:S01]  /*73c0*/  @P1 SYNCS.PHASECHK.TRANS64.TRYWAIT P0, [R2+URZ+0x70], R3 ;  /* 0x00007003020015a7 */ /* 0x000ee200080011ff */
[----:B------:R-:W-:Y:S01]  /*73d0*/  BSSY B1, `(.L_x_122) ;  /* 0x0000012000017945 */ /* 0x000fe20003800000 */
[----:B---3--:R-:W-:Y:S03]  /*73e0*/  @P1 SEL R63, RZ, 0x1, !P0 ;  /* 0x00000001ff3f1807 */ /* 0x008fe60004000000 */
[----:B------:R-:W-:Y:S05]  /*73f0*/  @!P1 BRA `(.L_x_123) ;  /* 0x00000000003c9947 */ /* 0x000fea0003800000 */
[----:B------:R-:W-:Y:S01]  /*7400*/  ISETP.NE.AND P1, PT, R64, RZ, PT ;  /* 0x000000ff4000720c */ /* 0x000fe20003f25270 */
[----:B------:R-:W-:Y:S01]  /*7410*/  BSSY B0, `(.L_x_124) ;  /* 0x0000009000007945 */ /* 0x000fe20003800000 */
[----:B------:R-:W-:Y:S11]  /*7420*/  ISETP.NE.AND P0, PT, R63, RZ, PT ;  /* 0x000000ff3f00720c */ /* 0x000ff60003f05270 */
[----:B------:R-:W-:Y:S05]  /*7430*/  @P1 IMAD R4, R26, 0x1000, R56 ;  /* 0x000010001a041824 */ /* 0x000fea00078e0238 */
[----:B------:R-:W-:Y:S05]  /*7440*/  @P1 IADD3 R3, PT, PT, R4, UR43, RZ ;  /* 0x0000002b04031c10 */ /* 0x000fea000fffe0ff */
[----:B------:R-:W-:Y:S01]  /*7450*/  @P1 IMAD.IADD R3, R65, 0x1, R3 ;  /* 0x0000000141031824 */ /* 0x000fe200078e0203 */
[----:B------:R-:W-:Y:S06]  /*7460*/  @P0 BRA `(.L_x_125) ;  /* 0x00000000000c0947 */ /* 0x000fec0003800000 */
[----:B--2---:R-:W-:Y:S04]  /*7470*/  SHF.L.U32 R0, R59, 0x1f, RZ ;  /* 0x0000001f3b007819 */ /* 0x004fe800000006ff */
[----:B------:R-:W2:Y:S02]  /*7480*/  SYNCS.PHASECHK.TRANS64.TRYWAIT P0, [R2+URZ+0x70], R0 ;  /* 0x00007000020075a7 */ /* 0x000ea400080011ff */
[----:B--2---:R-:W-:Y:S05]  /*7490*/  @!P0 BRA `(.L_x_126) ;  /* 0x0000002800688947 */ /* 0x004fea0003800000 */
.L_x_125:
[----:B------:R-:W-:Y:S05]  /*74a0*/  BSYNC B0 ;  /* 0x0000000000007941 */ /* 0x000fea0003800000 */
.L_x_124:
[----:B------:R-:W-:Y:S02]  /*74b0*/  ISETP.NE.AND P0, PT, R64, RZ, PT ;  /* 0x000000ff4000720c */ /* 0x000fe40003f05270 */
[----:B------:R-:W-:Y:S11]  /*74c0*/  IADD3 R26, PT, PT, R26, 0x1, RZ ;  /* 0x000000011a1a7810 */ /* 0x000ff60007ffe0ff */
[----:B------:R3:W4:Y:S04]  /*74d0*/  @P0 LDS.128 R28, [R4+UR43+0x200] ;  /* 0x0002002b041c0984 */ /* 0x0007280008000c00 */
[----:B------:R3:W1:Y:S02]  /*74e0*/  @P0 LDS.128 R36, [R3+0x200] ;  /* 0x0002000003240984 */ /* 0x0006640000000c00 */
.L_x_123:
[----:B------:R-:W-:Y:S05]  /*74f0*/  BSYNC B1 ;  /* 0x0000000000017941 */ /* 0x000fea0003800000 */
.L_x_122:
[----:B--2---:R-:W-:Y:S05]  /*7500*/  VIADD R0, R25, 0x10 ;  /* 0x0000001019007836 */ /* 0x004fea0000000000 */
[----:B------:R-:W-:Y:S04]  /*7510*/  SHF.R.U32.HI R0, RZ, 0x15, R0 ;  /* 0x00000015ff007819 */ /* 0x000fe80000011600 */
[----:B------:R-:W-:Y:S11]  /*7520*/  LOP3.LUT P0, RZ, R0, 0x3, R47, 0x48, !PT ;  /* 0x0000000300ff7812 */ /* 0x000ff6000780482f */
[----:B------:R-:W-:Y:S02]  /*7530*/  @!UPT UIADD3 URZ, UPT, UPT, URZ, URZ, URZ ;  /* 0x000000fffffff290 */ /* 0x000fe4000fffe0ff */
[----:B------:R-:W-:Y:S05]  /*7540*/  @!P0 BRA `(.L_x_127) ;  /* 0x0000000000408947 */ /* 0x000fea0003800000 */
[----:B------:R-:W2:Y:S01]  /*7550*/  LDCU.64 UR8, c[0x4][0x70] ;  /* 0x01000e00ff0877ac */ /* 0x000ea20008000a00 */
[----:B---3--:R-:W-:Y:S01]  /*7560*/  MOV R3, 0x0 ;  /* 0x0000000000037802 */ /* 0x008fe20000000f00 */
[----:B------:R-:W-:Y:S02]  /*7570*/  HFMA2 R12, -RZ, RZ, 0, 5.9604644775390625e-08 ;  /* 0x00000001ff0c7431 */ /* 0x000fe400000001ff */
[----:B-1----:R-:W-:Y:S02]  /*7580*/  IMAD.MOV.U32 R8, RZ, RZ, 0x192 ;  /* 0x00000192ff087424 */ /* 0x002fe400078e00ff */
[----:B------:R-:W-:Y:S01]  /*7590*/  IMAD.MOV.U32 R13, RZ, RZ, RZ ;  /* 0x000000ffff0d7224 */ /* 0x000fe200078e00ff */
[----:B------:R-:W1:Y:S01]  /*75a0*/  LDCU.64 UR6, c[0x4][0x78] ;  /* 0x01000f00ff0677ac */ /* 0x000e620008000a00 */
[----:B------:R-:W3:Y:S01]  /*75b0*/  LDC.64 R2, c[0x4][R3] ;  /* 0x0100000003027b82 */ /* 0x000ee20000000a00 */
[----:B------:R-:W5:Y:S01]  /*75c0*/  LDCU.64 UR4, c[0x4][0x10] ;  /* 0x01000200ff0477ac */ /* 0x000f620008000a00 */
[----:B--2---:R-:W-:Y:S01]  /*75d0*/  MOV R5, UR9 ;  /* 0x0000000900057c02 */ /* 0x004fe20008000f00 */
[----:B------:R-:W-:Y:S01]  /*75e0*/  IMAD.U32 R4, RZ, RZ, UR8 ;  /* 0x00000008ff047e24 */ /* 0x000fe2000f8e00ff */
[----:B-1----:R-:W-:Y:S01]  /*75f0*/  MOV R7, UR7 ;  /* 0x0000000700077c02 */ /* 0x002fe20008000f00 */
[----:B------:R-:W-:Y:S01]  /*7600*/  IMAD.U32 R6, RZ, RZ, UR6 ;  /* 0x00000006ff067e24 */ /* 0x000fe2000f8e00ff */
[----:B-----5:R-:W-:Y:S01]  /*7610*/  MOV R11, UR5 ;  /* 0x00000005000b7c02 */ /* 0x020fe20008000f00 */
[----:B------:R-:W-:Y:S02]  /*7620*/  IMAD.U32 R10, RZ, RZ, UR4 ;  /* 0x00000004ff0a7e24 */ /* 0x000fe4000f8e00ff */
[----:B------:R-:W-:Y:S07]  /*7630*/  LEPC R20, `(.L_x_127) ;  /* 0x000000001014794e */ /* 0x000fee0000000000 */
[----:B---34-:R-:W-:Y:S05]  /*7640*/  CALL.ABS.NOINC R2 ;  /* 0x0000000002007343 */ /* 0x018fea0003c00000 */
.L_x_127:
[----:B------:R-:W-:Y:S01]  /*7650*/  ISETP.NE.AND P6, PT, R61, RZ, PT ;  /* 0x000000ff3d00720c */ /* 0x000fe20003fc5270 */
[----:B------:R-:W-:Y:S05]  /*7660*/  WARPSYNC.ALL ;  /* 0x0000000000007948 */ /* 0x000fea0003800000 */
[----:B------:R-:W-:Y:S01]  /*7670*/  R2UR UR4, R25 ;  /* 0x00000000190472ca */ /* 0x000fe200000e0000 */
[----:B---34-:R-:W-:Y:S01]  /*7680*/  HADD2.F32 R3, -RZ, R28.H0_H0 ;  /* 0x2000001cff037230 */ /* 0x018fe20000004100 */
[----:B------:R-:W-:Y:S01]  /*7690*/  ISETP.NE.AND P0, PT, R60, RZ, PT ;  /* 0x000000ff3c00720c */ /* 0x000fe20003f05270 */
[----:B------:R-:W-:Y:S01]  /*76a0*/  HADD2.F32 R20, -RZ, R30.H0_H0 ;  /* 0x2000001eff147230 */ /* 0x000fe20000004100 */
[----:B------:R-:W-:Y:S09]  /*76b0*/  BSSY.RECONVERGENT B0, `(.L_x_128) ;  /* 0x0000058000007945 */ /* 0x000ff20003800200 */
[----:B-1----:R-:W1:Y:S02]  /*76c0*/  LDTM.x16 R4, tmem[UR4+0x10] ;  /* 0x00001004000479ee */ /* 0x002e640008240000 */
[C---:B-1----:R-:W-:Y:S01]  /*76d0*/  FMUL R0, R24.reuse, R4 ;  /* 0x0000000418007220 */ /* 0x042fe20000400000 */
[----:B------:R-:W-:Y:S02]  /*76e0*/  HADD2.F32 R4, -RZ, R28.H1_H1 ;  /* 0x3000001cff047230 */ /* 0x000fe40000004100 */
[C---:B------:R-:W-:Y:S01]  /*76f0*/  FMUL R2, R24.reuse, R5 ;  /* 0x0000000518027220 */ /* 0x040fe20000400000 */
[--C-:B------:R-:W-:Y:S02]  /*7700*/  HADD2.F32 R5, -RZ, R29.reuse.H0_H0 ;  /* 0x2000001dff057230 */ /* 0x100fe40000004100 */
[C---:B------:R-:W-:Y:S01]  /*7710*/  FFMA R0, R27.reuse, R3, R0 ;  /* 0x000000031b007223 */ /* 0x040fe20000000000 */
[C---:B------:R-:W-:Y:S01]  /*7720*/  FMUL R3, R24.reuse, R6 ;  /* 0x0000000618037220 */ /* 0x040fe20000400000 */
[----:B------:R-:W-:Y:S02]  /*7730*/  HADD2.F32 R6, -RZ, R29.H1_H1 ;  /* 0x3000001dff067230 */ /* 0x000fe40000004100 */
[C---:B------:R-:W-:Y:S01]  /*7740*/  FFMA R2, R27.reuse, R4, R2 ;  /* 0x000000041b027223 */ /* 0x040fe20000000002 */
[C---:B------:R-:W-:Y:S01]  /*7750*/  FMUL R7, R24.reuse, R7 ;  /* 0x0000000718077220 */ /* 0x040fe20000400000 */
[C---:B------:R-:W-:Y:S01]  /*7760*/  FFMA R3, R27.reuse, R5, R3 ;  /* 0x000000051b037223 */ /* 0x040fe20000000003 */
[C---:B------:R-:W-:Y:S01]  /*7770*/  FMUL R4, R24.reuse, R8 ;  /* 0x0000000818047220 */ /* 0x040fe20000400000 */
[----:B------:R-:W-:Y:S01]  /*7780*/  FMUL R5, R24, R9 ;  /* 0x0000000918057220 */ /* 0x000fe20000400000 */
[----:B------:R-:W-:Y:S01]  /*7790*/  F2FP.F16.F32.PACK_AB R32, R2, R0 ;  /* 0x000000000220723e */ /* 0x000fe200000000ff */
[C---:B------:R-:W-:Y:S01]  /*77a0*/  FFMA R7, R27.reuse, R6, R7 ;  /* 0x000000061b077223 */ /* 0x040fe20000000007 */
[----:B------:R-:W-:Y:S02]  /*77b0*/  HADD2.F32 R0, -RZ, R30.H1_H1 ;  /* 0x3000001eff007230 */ /* 0x000fe40000004100 */
[----:B------:R-:W-:Y:S01]  /*77c0*/  FFMA R4, R27, R20, R4 ;  /* 0x000000141b047223 */ /* 0x000fe20000000004 */
[--C-:B------:R-:W-:Y:S02]  /*77d0*/  HADD2.F32 R2, -RZ, R31.reuse.H0_H0 ;  /* 0x2000001fff027230 */ /* 0x100fe40000004100 */
[C---:B------:R-:W-:Y:S01]  /*77e0*/  FMUL R6, R24.reuse, R10 ;  /* 0x0000000a18067220 */ /* 0x040fe20000400000 */
[----:B------:R-:W-:Y:S01]  /*77f0*/  F2FP.F16.F32.PACK_AB R33, R7, R3 ;  /* 0x000000030721723e */ /* 0x000fe200000000ff */
[----:B------:R-:W-:Y:S02]  /*7800*/  HADD2.F32 R3, -RZ, R31.H1_H1 ;  /* 0x3000001fff037230 */ /* 0x000fe40000004100 */
[C---:B------:R-:W-:Y:S01]  /*7810*/  FFMA R5, R27.reuse, R0, R5 ;  /* 0x000000001b057223 */ /* 0x040fe20000000005 */
[C---:B------:R-:W-:Y:S01]  /*7820*/  FMUL R11, R24.reuse, R11 ;  /* 0x0000000b180b7220 */ /* 0x040fe20000400000 */
[--C-:B------:R-:W-:Y:S02]  /*7830*/  HADD2.F32 R7, -RZ, R36.reuse.H0_H0 ;  /* 0x20000024ff077230 */ /* 0x100fe40000004100 */
[C---:B------:R-:W-:Y:S01]  /*7840*/  FMUL R8, R24.reuse, R12 ;  /* 0x0000000c18087220 */ /* 0x040fe20000400000 */
[----:B------:R-:W-:Y:S02]  /*7850*/  HADD2.F32 R0, -RZ, R36.H1_H1 ;  /* 0x30000024ff007230 */ /* 0x000fe40000004100 */
[C---:B------:R-:W-:Y:S01]  /*7860*/  FMUL R9, R24.reuse, R13 ;  /* 0x0000000d18097220 */ /* 0x040fe20000400000 */
[C---:B------:R-:W-:Y:S01]  /*7870*/  FFMA R6, R27.reuse, R2, R6 ;  /* 0x000000021b067223 */ /* 0x040fe20000000006 */
[C---:B------:R-:W-:Y:S01]  /*7880*/  FFMA R11, R27.reuse, R3, R11 ;  /* 0x000000031b0b7223 */ /* 0x040fe2000000000b */
[C---:B------:R-:W-:Y:S01]  /*7890*/  FFMA R8, R27.reuse, R7, R8 ;  /* 0x000000071b087223 */ /* 0x040fe20000000008 */
[C---:B------:R-:W-:Y:S01]  /*78a0*/  FFMA R9, R27.reuse, R0, R9 ;  /* 0x000000001b097223 */ /* 0x040fe20000000009 */
[--C-:B------:R-:W-:Y:S02]  /*78b0*/  HADD2.F32 R2, -RZ, R37.reuse.H0_H0 ;  /* 0x20000025ff027230 */ /* 0x100fe40000004100 */
[C---:B------:R-:W-:Y:S01]  /*78c0*/  FMUL R10, R24.reuse, R14 ;  /* 0x0000000e180a7220 */ /* 0x040fe20000400000 */
[----:B------:R-:W-:Y:S02]  /*78d0*/  HADD2.F32 R0, -RZ, R37.H1_H1 ;  /* 0x30000025ff007230 */ /* 0x000fe40000004100 */
[C---:B------:R-:W-:Y:S01]  /*78e0*/  FMUL R15, R24.reuse, R15 ;  /* 0x0000000f180f7220 */ /* 0x040fe20000400000 */
[C---:B------:R-:W-:Y:S01]  /*78f0*/  FMUL R12, R24.reuse, R16 ;  /* 0x00000010180c7220 */ /* 0x040fe20000400000 */
[C---:B------:R-:W-:Y:S01]  /*7900*/  FFMA R10, R27.reuse, R2, R10 ;  /* 0x000000021b0a7223 */ /* 0x040fe2000000000a */
[--C-:B------:R-:W-:Y:S02]  /*7910*/  HADD2.F32 R2, -RZ, R38.reuse.H0_H0 ;  /* 0x20000026ff027230 */ /* 0x100fe40000004100 */
[----:B------:R-:W-:Y:S01]  /*7920*/  FFMA R15, R27, R0, R15 ;  /* 0x000000001b0f7223 */ /* 0x000fe2000000000f */
[----:B------:R-:W-:Y:S01]  /*7930*/  HADD2.F32 R0, -RZ, R38.H1_H1 ;  /* 0x30000026ff007230 */ /* 0x000fe20000004100 */
[----:B------:R-:W-:Y:S01]  /*7940*/  F2FP.F16.F32.PACK_AB R34, R5, R4 ;  /* 0x000000040522723e */ /* 0x000fe200000000ff */
        /* <DEDUP_REMOVED lines=14> */
[----:B------:R-:W-:Y:S02]  /*7a30*/  F2FP.F16.F32.PACK_AB R11, R19, R14 ;  /* 0x0000000e130b723e */ /* 0x000fe400000000ff */
[----:B------:R-:W-:Y:S02]  /*7a40*/  MOV R2, UR46 ;  /* 0x0000002e00027c02 */ /* 0x000fe40008000f00 */
[----:B------:R-:W-:Y:S01]  /*7a50*/  MOV R0, UR47 ;  /* 0x0000002f00007c02 */ /* 0x000fe20008000f00 */
[----:B------:R1:W-:Y:S01]  /*7a60*/  STS.128 [R62+0x1200], R8 ;  /* 0x001200083e007388 */ /* 0x0003e20000000c00 */
[----:B------:R-:W-:Y:S02]  /*7a70*/  @P6 LEA R2, R2, UR43, 0x3 ;  /* 0x0000002b02026c11 */ /* 0x000fe4000f8e18ff */
[----:B------:R-:W-:Y:S02]  /*7a80*/  @P6 SHF.L.U32 R3, R59, 0x1f, RZ ;  /* 0x0000001f3b036819 */ /* 0x000fe400000006ff */
[----:B------:R-:W-:Y:S01]  /*7a90*/  @P6 IADD3 R2, PT, PT, R2, 0x90, RZ ;  /* 0x0000009002026810 */ /* 0x000fe20007ffe0ff */
[----:B------:R-:W-:Y:S01]  /*7aa0*/  @!PT LDS RZ, [RZ] ;  /* 0x00000000fffff984 */ /* 0x000fe20000000800 */
[----:B------:R-:W-:Y:S01]  /*7ab0*/  @!PT LDS RZ, [RZ] ;  /* 0x00000000fffff984 */ /* 0x000fe20000000800 */
[----:B------:R-:W-:Y:S01]  /*7ac0*/  @!PT LDS RZ, [RZ] ;  /* 0x00000000fffff984 */ /* 0x000fe20000000800 */
[----:B------:R-:W-:Y:S01]  /*7ad0*/  @!PT LDS RZ, [RZ] ;  /* 0x00000000fffff984 */ /* 0x000fe20000000800 */
[----:B------:R2:W-:Y:S06]  /*7ae0*/  MEMBAR.ALL.CTA ;  /* 0x0000000000007992 */ /* 0x0005ec0000008000 */
[----:B--2---:R-:W2:Y:S01]  /*7af0*/  FENCE.VIEW.ASYNC.S ;  /* 0x00000000000073c6 */ /* 0x004ea20000000000 */
[----:B------:R-:W-:Y:S02]  /*7b00*/  @P6 PRMT R0, R0, 0x654, R2 ;  /* 0x0000065400006816 */ /* 0x000fe40000000002 */
[----:B------:R-:W-:Y:S01]  /*7b10*/  LEA R2, R26, UR43, 0x3 ;  /* 0x0000002b1a027c11 */ /* 0x000fe2000f8e18ff */
[----:B--2---:R-:W-:Y:S06]  /*7b20*/  BAR.SYNC.DEFER_BLOCKING 0x1, 0x80 ;  /* 0x0042000000007b1d */ /* 0x004fec0000010000 */
[----:B------:R-:W-:Y:S05]  /*7b30*/  @P0 BRA `(.L_x_129) ;  /* 0x00000000003c0947 */ /* 0x000fea0003800000 */
[----:B------:R-:W2:Y:S01]  /*7b40*/  LDCU.64 UR6, c[0x0][0x348] ;  /* 0x00006900ff0677ac */ /* 0x000ea20008000a00 */
[----:B------:R-:W-:Y:S02]  /*7b50*/  UIADD3 UR13, UPT, UPT, UR49, 0x10, URZ ;  /* 0x00000010310d7890 */ /* 0x000fe4000fffe0ff */
[----:B------:R-:W-:Y:S01]  /*7b60*/  UIADD3 UR12, UPT, UPT, UR43, 0x1200, URZ ;  /* 0x000012002b0c7890 */ /* 0x000fe2000fffe0ff */
[----:B------:R-:W-:Y:S01]  /*7b70*/  UMOV UR14, UR50 ;  /* 0x00000032000e7c82 */ /* 0x000fe20008000000 */
[----:B------:R-:W-:Y:S01]  /*7b80*/  UMOV UR15, UR36 ;  /* 0x00000024000f7c82 */ /* 0x000fe20008000000 */
[----:B------:R-:W-:Y:S02]  /*7b90*/  UIADD3 UR9, UPT, UPT, UR49, 0x50, URZ ;  /* 0x0000005031097890 */ /* 0x000fe4000fffe0ff */
[----:B------:R-:W-:Y:S01]  /*7ba0*/  UIADD3 UR8, UPT, UPT, UR43, 0x1a00, URZ ;  /* 0x00001a002b087890 */ /* 0x000fe2000fffe0ff */
[----:B------:R-:W-:Y:S01]  /*7bb0*/  UMOV UR10, UR50 ;  /* 0x00000032000a7c82 */ /* 0x000fe20008000000 */
[----:B------:R-:W-:Y:S01]  /*7bc0*/  UMOV UR11, UR36 ;  /* 0x00000024000b7c82 */ /* 0x000fe20008000000 */
[----:B--2---:R-:W-:Y:S04]  /*7bd0*/  UIADD3 UR4, UP0, UPT, UR6, 0x680, URZ ;  /* 0x0000068006047890 */ /* 0x004fe8000ff1e0ff */
[----:B------:R-:W-:Y:S09]  /*7be0*/  UIADD3.X UR5, UPT, UPT, URZ, UR7, URZ, UP0, !UPT ;  /* 0x00000007ff057290 */ /* 0x000ff200087fe4ff */
[----:B------:R2:W-:Y:S01]  /*7bf0*/  UTMASTG.3D [UR12], [UR4] ;  /* 0x0000000c040073b5 */ /* 0x0005e20008010000 */
[----:B------:R2:W-:Y:S01]  /*7c00*/  UTMASTG.3D [UR8], [UR4] ;  /* 0x00000008040073b5 */ /* 0x0005e20008010000 */
[----:B------:R0:W-:Y:S01]  /*7c10*/  UTMACMDFLUSH ;  /* 0x00000000000079b7 */ /* 0x0001e20000000000 */
[----:B--2---:R-:W-:Y:S04]  /*7c20*/  DEPBAR.LE SB0, 0x1 ;  /* 0x000080400000791a */ /* 0x004fe80000000000 */
.L_x_129:
[----:B------:R-:W-:Y:S05]  /*7c30*/  BSYNC.RECONVERGENT B0 ;  /* 0x0000000000007941 */ /* 0x000fea0003800200 */
.L_x_128:
[----:B------:R-:W-:Y:S01]  /*7c40*/  BAR.SYNC.DEFER_BLOCKING 0x1, 0x80 ;  /* 0x0042000000007b1d */ /* 0x000fe20000010000 */
[----:B------:R-:W-:Y:S04]  /*7c50*/  UIADD3 UR4, UPT, UPT, UR46, 0x1, URZ ;  /* 0x000000012e047890 */ /* 0x000fe8000fffe0ff */
[----:B------:R-:W-:Y:S04]  /*7c60*/  UISETP.NE.AND UP0, UPT, UR4, 0x4, UPT ;  /* 0x000000040400788c */ /* 0x000fe8000bf05270 */
[----:B------:R-:W-:Y:S01]  /*7c70*/  USEL UR44, UR4, URZ, UP0 ;  /* 0x000000ff042c7287 */ /* 0x000fe20008000000 */
[----:B------:R2:W-:Y:S01]  /*7c80*/  @P6 SYNCS.ARRIVE.TRANS64.RED.A1T0 RZ, [R0+URZ], RZ ;  /* 0x000000ff00ff69a7 */ /* 0x0005e200081004ff */
[----:B------:R-:W-:Y:S01]  /*7c90*/  BSSY B1, `(.L_x_130) ;  /* 0x0000013000017945 */ /* 0x000fe20003800000 */
[----:B------:R-:W3:Y:S02]  /*7ca0*/  @P6 SYNCS.PHASECHK.TRANS64.TRYWAIT P0, [R2+URZ+0x70], R3 ;  /* 0x00007003020065a7 */ /* 0x000ee400080011ff */
[----:B---3--:R-:W-:Y:S01]  /*7cb0*/  @P6 SEL R63, RZ, 0x1, !P0 ;  /* 0x00000001ff3f6807 */ /* 0x008fe20004000000 */
[----:B--2---:R-:W-:Y:S06]  /*7cc0*/  @!P6 BRA `(.L_x_131) ;  /* 0x00000000003ce947 */ /* 0x004fec0003800000 */
[----:B------:R-:W-:Y:S01]  /*7cd0*/  ISETP.NE.AND P1, PT, R64, RZ, PT ;  /* 0x000000ff4000720c */ /* 0x000fe20003f25270 */
[----:B------:R-:W-:Y:S01]  /*7ce0*/  BSSY B0, `(.L_x_132) ;  /* 0x0000009000007945 */ /* 0x000fe20003800000 */
[----:B------:R-:W-:Y:S11]  /*7cf0*/  ISETP.NE.AND P0, PT, R63, RZ, PT ;  /* 0x000000ff3f00720c */ /* 0x000ff60003f05270 */
[----:B------:R-:W-:Y:S05]  /*7d00*/  @P1 IMAD R3, R26, 0x1000, R56 ;  /* 0x000010001a031824 */ /* 0x000fea00078e0238 */
[----:B------:R-:W-:Y:S05]  /*7d10*/  @P1 IADD3 R0, PT, PT, R3, UR43, RZ ;  /* 0x0000002b03001c10 */ /* 0x000fea000fffe0ff */
[----:B------:R-:W-:Y:S01]  /*7d20*/  @P1 IMAD.IADD R0, R65, 0x1, R0 ;  /* 0x0000000141001824 */ /* 0x000fe200078e0200 */
[----:B------:R-:W-:Y:S06]  /*7d30*/  @P0 BRA `(.L_x_133) ;  /* 0x00000000000c0947 */ /* 0x000fec0003800000 */
[----:B------:R-:W-:Y:S04]  /*7d40*/  SHF.L.U32 R4, R59, 0x1f, RZ ;  /* 0x0000001f3b047819 */ /* 0x000fe800000006ff */
[----:B------:R-:W2:Y:S02]  /*7d50*/  SYNCS.PHASECHK.TRANS64.TRYWAIT P0, [R2+URZ+0x70], R4 ;  /* 0x00007004020075a7 */ /* 0x000ea400080011ff */
[----:B--2---:R-:W-:Y:S05]  /*7d60*/  @!P0 BRA `(.L_x_134) ;  /* 0x0000002000488947 */ /* 0x004fea0003800000 */
.L_x_133:
[----:B------:R-:W-:Y:S05]  /*7d70*/  BSYNC B0 ;  /* 0x0000000000007941 */ /* 0x000fea0003800000 */
.L_x_132:
[----:B------:R-:W-:Y:S02]  /*7d80*/  ISETP.NE.AND P0, PT, R64, RZ, PT ;  /* 0x000000ff4000720c */ /* 0x000fe40003f05270 */
[----:B------:R-:W-:Y:S11]  /*7d90*/  IADD3 R26, PT, PT, R26, 0x1, RZ ;  /* 0x000000011a1a7810 */ /* 0x000ff60007ffe0ff */
[----:B------:R3:W4:Y:S04]  /*7da0*/  @P0 LDS.128 R28, [R3+UR43+0x200] ;  /* 0x0002002b031c0984 */ /* 0x0007280008000c00 */
[----:B------:R3:W1:Y:S02]  /*7db0*/  @P0 LDS.128 R36, [R0+0x200] ;  /* 0x0002000000240984 */ /* 0x0006640000000c00 */
.L_x_131:
[----:B------:R-:W-:Y:S05]  /*7dc0*/  BSYNC B1 ;  /* 0x0000000000017941 */ /* 0x000fea0003800000 */
.L_x_130:
[----:B---3--:R-:W-:Y:S05]  /*7dd0*/  VIADD R0, R25, 0x20 ;  /* 0x0000002019007836 */ /* 0x008fea0000000000 */
[----:B------:R-:W-:Y:S04]  /*7de0*/  SHF.R.U32.HI R0, RZ, 0x15, R0 ;  /* 0x00000015ff007819 */ /* 0x000fe80000011600 */
[----:B------:R-:W-:Y:S11]  /*7df0*/  LOP3.LUT P0, RZ, R0, 0x3, R47, 0x48, !PT ;  /* 0x0000000300ff7812 */ /* 0x000ff6000780482f */
[----:B------:R-:W-:Y:S02]  /*7e00*/  @!UPT UIADD3 URZ, UPT, UPT, URZ, URZ, URZ ;  /* 0x000000fffffff290 */ /* 0x000fe4000fffe0ff */
[----:B------:R-:W-:Y:S05]  /*7e10*/  @!P0 BRA `(.L_x_135) ;  /* 0x0000000000408947 */ /* 0x000fea0003800000 */
[----:B------:R-:W3:Y:S01]  /*7e20*/  LDCU.64 UR8, c[0x4][0x70] ;  /* 0x01000e00ff0877ac */ /* 0x000ee20008000a00 */
[----:B------:R-:W-:Y:S01]  /*7e30*/  MOV R3, 0x0 ;  /* 0x0000000000037802 */ /* 0x000fe20000000f00 */
[----:B------:R-:W-:Y:S02]  /*7e40*/  HFMA2 R12, -RZ, RZ, 0, 5.9604644775390625e-08 ;  /* 0x00000001ff0c7431 */ /* 0x000fe400000001ff */
[----:B-1----:R-:W-:Y:S02]  /*7e50*/  IMAD.MOV.U32 R8, RZ, RZ, 0x192 ;  /* 0x00000192ff087424 */ /* 0x002fe400078e00ff */
[----:B------:R-:W-:Y:S01]  /*7e60*/  IMAD.MOV.U32 R13, RZ, RZ, RZ ;  /* 0x000000ffff0d7224 */ /* 0x000fe200078e00ff */
[----:B------:R-:W1:Y:S01]  /*7e70*/  LDCU.64 UR6, c[0x4][0x78] ;  /* 0x01000f00ff0677ac */ /* 0x000e620008000a00 */
[----:B--2---:R-:W2:Y:S01]  /*7e80*/  LDC.64 R2, c[0x4][R3] ;  /* 0x0100000003027b82 */ /* 0x004ea20000000a00 */
[----:B------:R-:W5:Y:S01]  /*7e90*/  LDCU.64 UR4, c[0x4][0x10] ;  /* 0x01000200ff0477ac */ /* 0x000f620008000a00 */
[----:B---3--:R-:W-:Y:S01]  /*7ea0*/  MOV R5, UR9 ;  /* 0x0000000900057c02 */ /* 0x008fe20008000f00 */
[----:B------:R-:W-:Y:S01]  /*7eb0*/  IMAD.U32 R4, RZ, RZ, UR8 ;  /* 0x00000008ff047e24 */ /* 0x000fe2000f8e00ff */
[----:B-1----:R-:W-:Y:S01]  /*7ec0*/  MOV R7, UR7 ;  /* 0x0000000700077c02 */ /* 0x002fe20008000f00 */
[----:B------:R-:W-:Y:S01]  /*7ed0*/  IMAD.U32 R6, RZ, RZ, UR6 ;  /* 0x00000006ff067e24 */ /* 0x000fe2000f8e00ff */
[----:B-----5:R-:W-:Y:S01]  /*7ee0*/  MOV R11, UR5 ;  /* 0x00000005000b7c02 */ /* 0x020fe20008000f00 */
[----:B------:R-:W-:Y:S02]  /*7ef0*/  IMAD.U32 R10, RZ, RZ, UR4 ;  /* 0x00000004ff0a7e24 */ /* 0x000fe4000f8e00ff */
[----:B------:R-:W-:Y:S07]  /*7f00*/  LEPC R20, `(.L_x_135) ;  /* 0x000000001014794e */ /* 0x000fee0000000000 */
[----:B--2-4-:R-:W-:Y:S05]  /*7f10*/  CALL.ABS.NOINC R2 ;  /* 0x0000000002007343 */ /* 0x014fea0003c00000 */
.L_x_135:
[----:B------:R-:W-:Y:S01]  /*7f20*/  ISETP.NE.AND P6, PT, R61, RZ, PT ;  /* 0x000000ff3d00720c */ /* 0x000fe20003fc5270 */
[----:B------:R-:W-:Y:S05]  /*7f30*/  WARPSYNC.ALL ;  /* 0x0000000000007948 */ /* 0x000fea0003800000 */
[----:B------:R-:W-:Y:S01]  /*7f40*/  R2UR UR4, R25 ;  /* 0x00000000190472ca */ /* 0x000fe200000e0000 */
[----:B----4-:R-:W-:Y:S01]  /*7f50*/  HADD2.F32 R3, -RZ, R28.H0_H0 ;  /* 0x2000001cff037230 */ /* 0x010fe20000004100 */
[----:B------:R-:W-:Y:S01]  /*7f60*/  ISETP.NE.AND P0, PT, R60, RZ, PT ;  /* 0x000000ff3c00720c */ /* 0x000fe20003f05270 */
[----:B------:R-:W-:Y:S01]  /*7f70*/  HADD2.F32 R20, -RZ, R30.H0_H0 ;  /* 0x2000001eff147230 */ /* 0x000fe20000004100 */
[----:B------:R-:W-:Y:S09]  /*7f80*/  BSSY.RECONVERGENT B0, `(.L_x_136) ;  /* 0x0000058000007945 */ /* 0x000ff20003800200 */
[----:B-12---:R-:W1:Y:S02]  /*7f90*/  LDTM.x16 R4, tmem[UR4+0x20] ;  /* 0x00002004000479ee */ /* 0x006e640008240000 */
        /* <DEDUP_REMOVED lines=59> */
[----:B------:R-:W-:Y:S02]  /*8350*/  LEA R3, R26, UR43, 0x3 ;  /* 0x0000002b1a037c11 */ /* 0x000fe4000f8e18ff */
        /* <DEDUP_REMOVED lines=8> */
[----:B------:R-:W-:Y:S01]  /*83e0*/  @P6 SHF.L.U32 R2, R59, 0x1f, RZ ;  /* 0x0000001f3b026819 */ /* 0x000fe200000006ff */
        /* <DEDUP_REMOVED lines=17> */
.L_x_137:
[----:B------:R-:W-:Y:S05]  /*8500*/  BSYNC.RECONVERGENT B0 ;  /* 0x0000000000007941 */ /* 0x000fea0003800200 */
.L_x_136:
        /* <DEDUP_REMOVED lines=19> */
.L_x_141:
[----:B------:R-:W-:Y:S05]  /*8640*/  BSYNC B0 ;  /* 0x0000000000007941 */ /* 0x000fea0003800000 */
.L_x_140:
[----:B------:R-:W-:Y:S11]  /*8650*/  ISETP.NE.AND P0, PT, R64, RZ, PT ;  /* 0x000000ff4000720c */ /* 0x000ff60003f05270 */
[----:B------:R-:W-:Y:S02]  /*8660*/  @!UPT UIADD3 URZ, UPT, UPT, URZ, URZ, URZ ;  /* 0x000000fffffff290 */ /* 0x000fe4000fffe0ff */
[----:B------:R3:W4:Y:S04]  /*8670*/  @P0 LDS.128 R28, [R26+UR43+0x200] ;  /* 0x0002002b1a1c0984 */ /* 0x0007280008000c00 */
[----:B------:R3:W1:Y:S02]  /*8680*/  @P0 LDS.128 R36, [R65+0x200] ;  /* 0x0002000041240984 */ /* 0x0006640000000c00 */
.L_x_139:
[----:B------:R-:W-:Y:S05]  /*8690*/  BSYNC B1 ;  /* 0x0000000000017941 */ /* 0x000fea0003800000 */
.L_x_138:
[----:B--2---:R-:W-:Y:S05]  /*86a0*/  VIADD R0, R25, 0x30 ;  /* 0x0000003019007836 */ /* 0x004fea0000000000 */
[----:B------:R-:W-:Y:S04]  /*86b0*/  SHF.R.U32.HI R0, RZ, 0x15, R0 ;  /* 0x00000015ff007819 */ /* 0x000fe80000011600 */
[----:B------:R-:W-:Y:S11]  /*86c0*/  LOP3.LUT P0, RZ, R0, 0x3, R47, 0x48, !PT ;  /* 0x0000000300ff7812 */ /* 0x000ff6000780482f */
[----:B------:R-:W-:Y:S02]  /*86d0*/  @!UPT UIADD3 URZ, UPT, UPT, URZ, URZ, URZ ;  /* 0x000000fffffff290 */ /* 0x000fe4000fffe0ff */
[----:B------:R-:W-:Y:S05]  /*86e0*/  @!P0 BRA `(.L_x_143) ;  /* 0x0000000000408947 */ /* 0x000fea0003800000 */
[----:B------:R-:W2:Y:S01]  /*86f0*/  LDCU.64 UR8, c[0x4][0x70] ;  /* 0x01000e00ff0877ac */ /* 0x000ea20008000a00 */
[----:B------:R-:W-:Y:S01]  /*8700*/  MOV R3, 0x0 ;  /* 0x0000000000037802 */ /* 0x000fe20000000f00 */
        /* <DEDUP_REMOVED lines=14> */
.L_x_143:
[----:B------:R-:W-:Y:S01]  /*87f0*/  ISETP.NE.AND P0, PT, R60, RZ, PT ;  /* 0x000000ff3c00720c */ /* 0x000fe20003f05270 */
[----:B------:R-:W-:Y:S05]  /*8800*/  WARPSYNC.ALL ;  /* 0x0000000000007948 */ /* 0x000fea0003800000 */
[----:B------:R-:W-:Y:S01]  /*8810*/  R2UR UR4, R25 ;  /* 0x00000000190472ca */ /* 0x000fe200000e0000 */
[--C-:B----4-:R-:W-:Y:S01]  /*8820*/  HADD2.F32 R20, -RZ, R28.reuse.H0_H0 ;  /* 0x2000001cff147230 */ /* 0x110fe20000004100 */
[----:B------:R-:W-:Y:S01]  /*8830*/  IADD3 R53, PT, PT, R53, 0x100, RZ ;  /* 0x0000010035357810 */ /* 0x000fe20007ffe0ff */
[----:B------:R-:W-:Y:S01]  /*8840*/  HADD2.F32 R21, -RZ, R28.H1_H1 ;  /* 0x3000001cff157230 */ /* 0x000fe20000004100 */
[----:B------:R-:W-:Y:S01]  /*8850*/  BSSY.RECONVERGENT B0, `(.L_x_144) ;  /* 0x0000054000007945 */ /* 0x000fe20003800200 */
[--C-:B------:R-:W-:Y:S01]  /*8860*/  HADD2.F32 R25, -RZ, R29.reuse.H0_H0 ;  /* 0x2000001dff197230 */ /* 0x100fe20000004100 */
[----:B------:R-:W-:Y:S01]  /*8870*/  LOP3.LUT R53, R53, 0xfefffff8, RZ, 0xc0, !PT ;  /* 0xfefffff835357812 */ /* 0x000fe200078ec0ff */
[----:B---3--:R-:W-:Y:S02]  /*8880*/  HADD2.F32 R26, -RZ, R29.H1_H1 ;  /* 0x3000001dff1a7230 */ /* 0x008fe40000004100 */
[--C-:B------:R-:W-:Y:S02]  /*8890*/  HADD2.F32 R28, -RZ, R30.reuse.H0_H0 ;  /* 0x2000001eff1c7230 */ /* 0x100fe40000004100 */
[----:B------:R-:W-:Y:S02]  /*88a0*/  HADD2.F32 R29, -RZ, R30.H1_H1 ;  /* 0x3000001eff1d7230 */ /* 0x000fe40000004100 */
[----:B-1----:R-:W1:Y:S01]  /*88b0*/  LDTM.x16 R4, tmem[UR4+0x30] ;  /* 0x00003004000479ee */ /* 0x002e620008240000 */
[----:B------:R-:W-:Y:S01]  /*88c0*/  NOP ;  /* 0x0000000000007918 */ /* 0x000fe20000000000 */
[----:B-1----:R1:W-:Y:S01]  /*88d0*/  SYNCS.ARRIVE.TRANS64.RED.A1T0 RZ, [R53+URZ], RZ ;  /* 0x000000ff35ff79a7 */ /* 0x0023e200081004ff */
[--C-:B------:R-:W-:Y:S02]  /*88e0*/  HADD2.F32 R30, -RZ, R31.reuse.H0_H0 ;  /* 0x2000001fff1e7230 */ /* 0x100fe40000004100 */
[----:B------:R-:W-:Y:S02]  /*88f0*/  HADD2.F32 R31, -RZ, R31.H1_H1 ;  /* 0x3000001fff1f7230 */ /* 0x000fe40000004100 */
        /* <DEDUP_REMOVED lines=8> */
[C---:B------:R-:W-:Y:S01]  /*8980*/  FMUL R4, R24.reuse, R4 ;  /* 0x0000000418047220 */ /* 0x040fe20000400000 */
[C---:B------:R-:W-:Y:S01]  /*8990*/  FMUL R5, R24.reuse, R5 ;  /* 0x0000000518057220 */ /* 0x040fe20000400000 */
[C---:B------:R-:W-:Y:S01]  /*89a0*/  FMUL R6, R24.reuse, R6 ;  /* 0x0000000618067220 */ /* 0x040fe20000400000 */
[C---:B------:R-:W-:Y:S01]  /*89b0*/  FMUL R7, R24.reuse, R7 ;  /* 0x0000000718077220 */ /* 0x040fe20000400000 */
[C---:B------:R-:W-:Y:S01]  /*89c0*/  FFMA R4, R27.reuse, R20, R4 ;  /* 0x000000141b047223 */ /* 0x040fe20000000004 */
        /* <DEDUP_REMOVED lines=15> */
[C---:B------:R-:W-:Y:S01]  /*8ac0*/  FMUL R12, R24.reuse, R16 ;  /* 0x00000010180c7220 */ /* 0x040fe20000400000 */
[C---:B------:R-:W-:Y:S01]  /*8ad0*/  FFMA R0, R27.reuse, R32, R0 ;  /* 0x000000201b007223 */ /* 0x040fe20000000000 */
[C---:B------:R-:W-:Y:S01]  /*8ae0*/  FMUL R13, R24.reuse, R17 ;  /* 0x00000011180d7220 */ /* 0x040fe20000400000 */
[----:B------:R-:W-:Y:S01]  /*8af0*/  FFMA R2, R27, R33, R2 ;  /* 0x000000211b027223 */ /* 0x000fe20000000002 */
[----:B------:R-:W-:Y:S01]  /*8b00*/  F2FP.F16.F32.PACK_AB R4, R5, R4 ;  /* 0x000000040504723e */ /* 0x000fe200000000ff */
[C---:B------:R-:W-:Y:S01]  /*8b10*/  FMUL R14, R24.reuse, R18 ;  /* 0x00000012180e7220 */ /* 0x040fe20000400000 */
[----:B------:R-:W-:Y:S01]  /*8b20*/  FFMA R3, R27, R34, R3 ;  /* 0x000000221b037223 */ /* 0x000fe20000000003 */
[----:B------:R-:W-:Y:S01]  /*8b30*/  F2FP.F16.F32.PACK_AB R5, R7, R6 ;  /* 0x000000060705723e */ /* 0x000fe200000000ff */
[----:B------:R-:W-:Y:S01]  /*8b40*/  FFMA R15, R27, R35, R15 ;  /* 0x000000231b0f7223 */ /* 0x000fe2000000000f */
[----:B------:R-:W-:Y:S01]  /*8b50*/  FMUL R19, R24, R19 ;  /* 0x0000001318137220 */ /* 0x000fe20000400000 */
[----:B------:R-:W-:Y:S01]  /*8b60*/  F2FP.F16.F32.PACK_AB R6, R9, R8 ;  /* 0x000000080906723e */ /* 0x000fe200000000ff */
[----:B------:R-:W-:Y:S01]  /*8b70*/  FFMA R12, R27, R36, R12 ;  /* 0x000000241b0c7223 */ /* 0x000fe2000000000c */
[----:B------:R-:W-:Y:S01]  /*8b80*/  F2FP.F16.F32.PACK_AB R7, R11, R10 ;  /* 0x0000000a0b07723e */ /* 0x000fe200000000ff */
[C---:B------:R-:W-:Y:S01]  /*8b90*/  FFMA R13, R27.reuse, R37, R13 ;  /* 0x000000251b0d7223 */ /* 0x040fe2000000000d */
[C---:B------:R-:W-:Y:S01]  /*8ba0*/  FFMA R14, R27.reuse, R38, R14 ;  /* 0x000000261b0e7223 */ /* 0x040fe2000000000e */
[----:B------:R-:W-:Y:S01]  /*8bb0*/  FFMA R19, R27, R39, R19 ;  /* 0x000000271b137223 */ /* 0x000fe20000000013 */
[----:B------:R-:W-:Y:S01]  /*8bc0*/  F2FP.F16.F32.PACK_AB R16, R2, R0 ;  /* 0x000000000210723e */ /* 0x000fe200000000ff */
[----:B------:R1:W-:Y:S01]  /*8bd0*/  STS.128 [R56+UR43+0x3200], R4 ;  /* 0x0032000438007988 */ /* 0x0003e20008000c2b */
        /* <DEDUP_REMOVED lines=27> */
.L_x_145:
[----:B------:R-:W-:Y:S05]  /*8d90*/  BSYNC.RECONVERGENT B0 ;  /* 0x0000000000007941 */ /* 0x000fea0003800200 */
.L_x_144:
[----:B------:R-:W-:Y:S01]  /*8da0*/  BAR.SYNC.DEFER_BLOCKING 0x1, 0x80 ;  /* 0x0042000000007b1d */ /* 0x000fe20000010000 */
[----:B------:R-:W-:Y:S01]  /*8db0*/  UISETP.NE.AND UP0, UPT, UR52, -0x4, UPT ;  /* 0xfffffffc3400788c */ /* 0x000fe2000bf05270 */
[----:B------:R-:W-:Y:S08]  /*8dc0*/  IADD3 R22, PT, PT, R22, 0x1, RZ ;  /* 0x0000000116167810 */ /* 0x000ff00007ffe0ff */
[----:B------:R-:W-:Y:S05]  /*8dd0*/  BRA.U !UP0, `(.L_x_146) ;  /* 0x0000000108287547 */ /* 0x000fea000b800000 */
[----:B------:R-:W-:Y:S01]  /*8de0*/  ISETP.NE.AND P0, PT, R61, RZ, PT ;  /* 0x000000ff3d00720c */ /* 0x000fe20003f05270 */
[----:B------:R-:W-:Y:S01]  /*8df0*/  IMAD.U32 R2, RZ, RZ, UR46 ;  /* 0x0000002eff027e24 */ /* 0x000fe2000f8e00ff */
[----:B------:R-:W-:Y:S01]  /*8e00*/  UIADD3 UR4, UPT, UPT, UR46, 0x1, URZ ;  /* 0x000000012e047890 */ /* 0x000fe2000fffe0ff */
[----:B------:R-:W-:Y:S03]  /*8e10*/  IMAD.U32 R0, RZ, RZ, UR47 ;  /* 0x0000002fff007e24 */ /* 0x000fe6000f8e00ff */
[----:B------:R-:W-:Y:S04]  /*8e20*/  UISETP.NE.AND UP0, UPT, UR4, 0x4, UPT ;  /* 0x000000040400788c */ /* 0x000fe8000bf05270 */
[----:B------:R-:W-:Y:S03]  /*8e30*/  USEL UR46, UR4, URZ, UP0 ;  /* 0x000000ff042e7287 */ /* 0x000fe60008000000 */
[----:B------:R-:W-:Y:S05]  /*8e40*/  @P0 LEA R2, R2, UR43, 0x3 ;  /* 0x0000002b02020c11 */ /* 0x000fea000f8e18ff */
[----:B------:R-:W-:Y:S05]  /*8e50*/  @P0 VIADD R2, R2, 0x90 ;  /* 0x0000009002020836 */ /* 0x000fea0000000000 */
[----:B------:R-:W-:Y:S04]  /*8e60*/  @P0 PRMT R0, R0, 0x654, R2 ;  /* 0x0000065400000816 */ /* 0x000fe80000000002 */
[----:B------:R2:W-:Y:S03]  /*8e70*/  @P0 SYNCS.ARRIVE.TRANS64.RED.A1T0 RZ, [R0+URZ], RZ ;  /* 0x000000ff00ff09a7 */ /* 0x0005e600081004ff */
.L_x_146:
[----:B------:R-:W-:Y:S01]  /*8e80*/  R2UR UR4, R50 ;  /* 0x00000000320472ca */ /* 0x000fe200000e0000 */
[----:B------:R-:W-:Y:S01]  /*8e90*/  UISETP.NE.AND UP0, UPT, UR62, URZ, UPT ;  /* 0x000000ff3e00728c */ /* 0x000fe2000bf05270 */
[----:B------:R-:W-:Y:S01]  /*8ea0*/  ISETP.NE.AND P0, PT, R55, 0x2, PT ;  /* 0x000000023700780c */ /* 0x000fe20003f05270 */
[----:B------:R-:W-:Y:S01]  /*8eb0*/  UIADD3 UR31, UPT, UPT, UR38, UR63, URZ ;  /* 0x0000003f261f7290 */ /* 0x000fe2000fffe0ff */
[----:B------:R-:W-:Y:S01]  /*8ec0*/  ISETP.NE.AND P1, PT, R22, 0x4, PT ;  /* 0x000000041600780c */ /* 0x000fe20003f25270 */
[----:B------:R-:W-:Y:S01]  /*8ed0*/  UIADD3 UR52, UPT, UPT, UR52, 0x4, URZ ;  /* 0x0000000434347890 */ /* 0x000fe2000fffe0ff */
[----:B------:R-:W-:Y:S01]  /*8ee0*/  SEL R2, RZ, 0x1, P0 ;  /* 0x00000001ff027807 */ /* 0x000fe20000000000 */
[----:B------:R-:W-:Y:S01]  /*8ef0*/  UMOV UR36, UR61 ;  /* 0x0000003d00247c82 */ /* 0x000fe20008000000 */
[----:B--2---:R-:W-:Y:S02]  /*8f00*/  SEL R0, RZ, 0x1, P1 ;  /* 0x00000001ff007807 */ /* 0x004fe40000800000 */
[----:B------:R-:W-:Y:S02]  /*8f10*/  LOP3.LUT R57, R57, R2, RZ, 0x3c, !PT ;  /* 0x0000000239397212 */ /* 0x000fe400078e3cff */
[----:B------:R-:W-:Y:S01]  /*8f20*/  LOP3.LUT R58, R58, R0, RZ, 0x3c, !PT ;  /* 0x000000003a3a7212 */ /* 0x000fe200078e3cff */
[----:B------:R-:W-:Y:S01]  /*8f30*/  UIADD3 UR30, UPT, UPT, UR37, UR4, URZ ;  /* 0x00000004251e7290 */ /* 0x000fe2000fffe0ff */
[----:B------:R-:W-:Y:S02]  /*8f40*/  SEL R55, R55, RZ, P0 ;  /* 0x000000ff37377207 */ /* 0x000fe40000000000 */
[----:B------:R-:W-:Y:S01]  /*8f50*/  SEL R22, R22, RZ, P1 ;  /* 0x000000ff16167207 */ /* 0x000fe20000800000 */
[----:B------:R-:W-:Y:S08]  /*8f60*/  BRA.U UP0, `(.L_x_147) ;  /* 0xffffffcd005c7547 */ /* 0x000ff0000b83ffff */
[----:B------:R-:W-:-:S13]  /*8f70*/  R2UR UR4, R51 ;  /* 0x00000000330472ca */ /* 0x000fda00000e0000 */
[----:B------:R-:W-:-:S09]  /*8f80*/  UISETP.NE.AND UP0, UPT, UR4, URZ, UPT ;  /* 0x000000ff0400728c */ /* 0x000fd2000bf05270 */
[----:B------:R-:W-:Y:S05]  /*8f90*/  BRA.U !UP0, `(.L_x_148) ;  /* 0x0000000108487547 */ /* 0x000fea000b800000 */
[----:B------:R-:W2:Y:S02]  /*8fa0*/  LDCU.64 UR4, c[0x0][0x890] ;  /* 0x00011200ff0477ac */ /* 0x000ea40008000a00 */
[----:B--2---:R-:W-:-:S04]  /*8fb0*/  UISETP.NE.U32.AND UP0, UPT, UR4, URZ, UPT ;  /* 0x000000ff0400728c */ /* 0x004fc8000bf05070 */
[----:B------:R-:W-:-:S09]  /*8fc0*/  UISETP.NE.AND.EX UP0, UPT, UR5, URZ, UPT, UP0 ;  /* 0x000000ff0500728c */ /* 0x000fd2000bf05300 */
[----:B------:R-:W-:Y:S05]  /*8fd0*/  BRA.U UP0, `(.L_x_149) ;  /* 0x00000001000c7547 */ /* 0x000fea000b800000 */
[----:B------:R-:W-:-:S13]  /*8fe0*/  FSETP.NEU.AND P0, PT, R27, RZ, PT ;  /* 0x000000ff1b00720b */ /* 0x000fda0003f0d000 */
[----:B------:R-:W-:Y:S05]  /*8ff0*/  @!P0 EXIT ;  /* 0x000000000000894d */ /* 0x000fea0003800000 */
[----:B------:R-:W-:Y:S05]  /*9000*/  BRA `(.L_x_148) ;  /* 0x00000000002c7947 */ /* 0x000fea0003800000 */
.L_x_149:
[----:B------:R-:W-:Y:S01]  /*9010*/  ISETP.NE.AND P0, PT, R54, RZ, PT ;  /* 0x000000ff3600720c */ /* 0x000fe20003f05270 */
[----:B------:R-:W-:-:S12]  /*9020*/  BSSY.RECONVERGENT B0, `(.L_x_148) ;  /* 0x0000009000007945 */ /* 0x000fd80003800200 */
[----:B------:R-:W-:Y:S05]  /*9030*/  @P0 BRA `(.L_x_150) ;  /* 0x0000000000140947 */ /* 0x000fea0003800000 */
[----:B------:R-:W2:Y:S02]  /*9040*/  LDCU.64 UR4, c[0x0][0x888] ;  /* 0x00011100ff0477ac */ /* 0x000ea40008000a00 */
[----:B--2---:R-:W-:-:S04]  /*9050*/  ISETP.NE.U32.AND P0, PT, RZ, UR4, PT ;  /* 0x00000004ff007c0c */ /* 0x004fc8000bf05070 */
[----:B------:R-:W-:-:S13]  /*9060*/  ISETP.NE.AND.EX P0, PT, RZ, UR5, PT, P0 ;  /* 0x00000005ff007c0c */ /* 0x000fda000bf05300 */
[----:B------:R-:W-:Y:S05]  /*9070*/  @!P0 EXIT ;  /* 0x000000000000894d */ /* 0x000fea0003800000 */
[----:B------:R-:W-:Y:S05]  /*9080*/  BRA `(.L_x_151) ;  /* 0x0000000000087947 */ /* 0x000fea0003800000 */
.L_x_150:
[----:B------:R-:W-:-:S13]  /*9090*/  FSETP.NEU.AND P0, PT, R27, RZ, PT ;  /* 0x000000ff1b00720b */ /* 0x000fda0003f0d000 */
[----:B------:R-:W-:Y:S05]  /*90a0*/  @!P0 EXIT ;  /* 0x000000000000894d */ /* 0x000fea0003800000 */
.L_x_151:
[----:B------:R-:W-:Y:S05]  /*90b0*/  BSYNC.RECONVERGENT B0 ;  /* 0x0000000000007941 */ /* 0x000fea0003800200 */
.L_x_148:
[----:B------:R-:W-:Y:S01]  /*90c0*/  ULEA UR4, UR46, UR43, 0x3 ;  /* 0x0000002b2e047291 */ /* 0x000fe2000f8e18ff */
[----:B------:R-:W-:-:S04]  /*90d0*/  DEPBAR.LE SB0, 0x0 ;  /* 0x000080000000791a */ /* 0x000fc80000000000 */
[----:B------:R-:W-:-:S04]  /*90e0*/  UIADD3 UR4, UPT, UPT, UR4, 0x90, URZ ;  /* 0x0000009004047890 */ /* 0x000fc8000fffe0ff */
[----:B------:R-:W-:-:S09]  /*90f0*/  UPRMT UR4, UR47, 0x654, UR4 ;  /* 0x000006542f047896 */ /* 0x000fd20008000004 */
[----:B------:R-:W-:Y:S01]  /*9100*/  SYNCS.ARRIVE.TRANS64.RED.A1T0 RZ, [UR4], RZ ;  /* 0x000000ffffff79a7 */ /* 0x000fe20008100404 */
[----:B------:R-:W-:Y:S05]  /*9110*/  EXIT ;  /* 0x000000000000794d */ /* 0x000fea0003800000 */
.L_x_24:
[----:B--2---:R2:W3:Y:S02]  /*9120*/  SYNCS.PHASECHK.TRANS64.TRYWAIT P0, [R0+URZ+0x130], R2 ;  /* 0x00013002000075a7 */ /* 0x0044e400080011ff */
[----:B---3--:R-:W-:Y:S05]  /*9130*/  @!P0 NANOSLEEP.SYNCS 0x989680 ;  /* 0x009896800000895d */ /* 0x008fea0003900000 */
[----:B------:R-:W3:Y:S02]  /*9140*/  @!P0 SYNCS.PHASECHK.TRANS64 P0, [R0+URZ+0x130], R2 ;  /* 0x00013002000085a7 */ /* 0x000ee400080010ff */
[----:B---3--:R-:W-:Y:S05]  /*9150*/  @!P0 BRA `(.L_x_24) ;  /* 0xfffffffc00f08947 */ /* 0x008fea000383ffff */
[----:B------:R-:W-:Y:S05]  /*9160*/  BRA `(.L_x_152) ;  /* 0xffffff8800607947 */ /* 0x000fea000383ffff */
.L_x_27:
[----:B-1----:R-:W-:-:S07]  /*9170*/  MOV R0, UR33 ;  /* 0x0000002100007c02 */ /* 0x002fce0008000f00 */
.L_x_153:
[----:B-1----:R1:W2:Y:S02]  /*9180*/  SYNCS.PHASECHK.TRANS64.TRYWAIT P0, [R0+URZ+0x38], R3 ;  /* 0x00003803000075a7 */ /* 0x0022a400080011ff */
[----:B--2---:R-:W-:Y:S05]  /*9190*/  @!P0 NANOSLEEP.SYNCS 0x989680 ;  /* 0x009896800000895d */ /* 0x004fea0003900000 */
[----:B------:R-:W2:Y:S02]  /*91a0*/  @!P0 SYNCS.PHASECHK.TRANS64 P0, [R0+URZ+0x38], R3 ;  /* 0x00003803000085a7 */ /* 0x000ea400080010ff */
[----:B--2---:R-:W-:Y:S05]  /*91b0*/  @!P0 BRA `(.L_x_153) ;  /* 0xfffffffc00f08947 */ /* 0x004fea000383ffff */
[----:B------:R-:W-:Y:S05]  /*91c0*/  BRA `(.L_x_26) ;  /* 0xffffff8800b47947 */ /* 0x000fea000383ffff */
.L_x_34:
[----:B-1----:R-:W-:-:S07]  /*91d0*/  MOV R0, UR17 ;  /* 0x0000001100007c02 */ /* 0x002fce0008000f00 */
.L_x_154:
[----:B-1----:R1:W2:Y:S02]  /*91e0*/  SYNCS.PHASECHK.TRANS64.TRYWAIT P0, [R0+URZ+0x38], R3 ;  /* 0x00003803000075a7 */ /* 0x0022a400080011ff */
[----:B--2---:R-:W-:Y:S05]  /*91f0*/  @!P0 NANOSLEEP.SYNCS 0x989680 ;  /* 0x009896800000895d */ /* 0x004fea0003900000 */
[----:B------:R-:W2:Y:S02]  /*9200*/  @!P0 SYNCS.PHASECHK.TRANS64 P0, [R0+URZ+0x38], R3 ;  /* 0x00003803000085a7 */ /* 0x000ea400080010ff */
[----:B--2---:R-:W-:Y:S05]  /*9210*/  @!P0 BRA `(.L_x_154) ;  /* 0xfffffffc00f08947 */ /* 0x004fea000383ffff */
[----:B------:R-:W-:Y:S05]  /*9220*/  BRA `(.L_x_33) ;  /* 0xffffff8c00787947 */ /* 0x000fea000383ffff */
.L_x_39:
[----:B-1----:R1:W2:Y:S02]  /*9230*/  SYNCS.PHASECHK.TRANS64.TRYWAIT P0, [R3+URZ+0xc0], R0 ;  /* 0x0000c000030075a7 */ /* 0x0022a400080011ff */
[----:B--2---:R-:W-:Y:S05]  /*9240*/  @!P0 NANOSLEEP.SYNCS 0x989680 ;  /* 0x009896800000895d */ /* 0x004fea0003900000 */
[----:B------:R-:W2:Y:S02]  /*9250*/  @!P0 SYNCS.PHASECHK.TRANS64 P0, [R3+URZ+0xc0], R0 ;  /* 0x0000c000030085a7 */ /* 0x000ea400080010ff */
[----:B--2---:R-:W-:Y:S05]  /*9260*/  @!P0 BRA `(.L_x_39) ;  /* 0xfffffffc00f08947 */ /* 0x004fea000383ffff */
[----:B------:R-:W-:Y:S05]  /*9270*/  BRA `(.L_x_155) ;  /* 0xffffff9000247947 */ /* 0x000fea000383ffff */
.L_x_43:
[----:B------:R-:W-:-:S07]  /*9280*/  MOV R0, UR4 ;  /* 0x0000000400007c02 */ /* 0x000fce0008000f00 */
.L_x_156:
[----:B-1----:R1:W2:Y:S02]  /*9290*/  SYNCS.PHASECHK.TRANS64.TRYWAIT P0, [R0+URZ], R2 ;  /* 0x00000002000075a7 */ /* 0x0022a400080011ff */
[----:B--2---:R-:W-:Y:S05]  /*92a0*/  @!P0 NANOSLEEP.SYNCS 0x989680 ;  /* 0x009896800000895d */ /* 0x004fea0003900000 */
[----:B------:R-:W2:Y:S02]  /*92b0*/  @!P0 SYNCS.PHASECHK.TRANS64 P0, [R0+URZ], R2 ;  /* 0x00000002000085a7 */ /* 0x000ea400080010ff */
[----:B--2---:R-:W-:Y:S05]  /*92c0*/  @!P0 BRA `(.L_x_156) ;  /* 0xfffffffc00f08947 */ /* 0x004fea000383ffff */
[----:B------:R-:W-:Y:S05]  /*92d0*/  BRA `(.L_x_157) ;  /* 0xffffff9400cc7947 */ /* 0x000fea000383ffff */
.L_x_44:
[----:B------:R-:W-:-:S07]  /*92e0*/  MOV R0, UR5 ;  /* 0x0000000500007c02 */ /* 0x000fce0008000f00 */
.L_x_158:
[----:B-1----:R1:W2:Y:S02]  /*92f0*/  SYNCS.PHASECHK.TRANS64.TRYWAIT P0, [R0+URZ], R3 ;  /* 0x00000003000075a7 */ /* 0x0022a400080011ff */
[----:B--2---:R-:W-:Y:S05]  /*9300*/  @!P0 NANOSLEEP.SYNCS 0x989680 ;  /* 0x009896800000895d */ /* 0x004fea0003900000 */
[----:B------:R-:W2:Y:S02]  /*9310*/  @!P0 SYNCS.PHASECHK.TRANS64 P0, [R0+URZ], R3 ;  /* 0x00000003000085a7 */ /* 0x000ea400080010ff */
[----:B--2---:R-:W-:Y:S05]  /*9320*/  @!P0 BRA `(.L_x_158) ;  /* 0xfffffffc00f08947 */ /* 0x004fea000383ffff */
[----:B------:R-:W-:Y:S05]  /*9330*/  BRA `(.L_x_159) ;  /* 0xffffff9400d87947 */ /* 0x000fea000383ffff */
.L_x_45:
[----:B------:R-:W-:-:S07]  /*9340*/  MOV R0, UR5 ;  /* 0x0000000500007c02 */ /* 0x000fce0008000f00 */
.L_x_160:
[----:B-1----:R1:W2:Y:S02]  /*9350*/  SYNCS.PHASECHK.TRANS64.TRYWAIT P0, [R0+URZ], R3 ;  /* 0x00000003000075a7 */ /* 0x0022a400080011ff */
[----:B--2---:R-:W-:Y:S05]  /*9360*/  @!P0 NANOSLEEP.SYNCS 0x989680 ;  /* 0x009896800000895d */ /* 0x004fea0003900000 */
[----:B------:R-:W2:Y:S02]  /*9370*/  @!P0 SYNCS.PHASECHK.TRANS64 P0, [R0+URZ], R3 ;  /* 0x00000003000085a7 */ /* 0x000ea400080010ff */
[----:B--2---:R-:W-:Y:S05]  /*9380*/  @!P0 BRA `(.L_x_160) ;  /* 0xfffffffc00f08947 */ /* 0x004fea000383ffff */
[----:B------:R-:W-:Y:S05]  /*9390*/  BRA `(.L_x_161) ;  /* 0xffffff9400e47947 */ /* 0x000fea000383ffff */
.L_x_46:
[----:B------:R-:W-:-:S07]  /*93a0*/  MOV R0, UR5 ;  /* 0x0000000500007c02 */ /* 0x000fce0008000f00 */
.L_x_162:
[----:B-1----:R1:W2:Y:S02]  /*93b0*/  SYNCS.PHASECHK.TRANS64.TRYWAIT P0, [R0+URZ], R3 ;  /* 0x00000003000075a7 */ /* 0x0022a400080011ff */
[----:B--2---:R-:W-:Y:S05]  /*93c0*/  @!P0 NANOSLEEP.SYNCS 0x989680 ;  /* 0x009896800000895d */ /* 0x004fea0003900000 */
[----:B------:R-:W2:Y:S02]  /*93d0*/  @!P0 SYNCS.PHASECHK.TRANS64 P0, [R0+URZ], R3 ;  /* 0x00000003000085a7 */ /* 0x000ea400080010ff */
[----:B--2---:R-:W-:Y:S05]  /*93e0*/  @!P0 BRA `(.L_x_162) ;  /* 0xfffffffc00f08947 */ /* 0x004fea000383ffff */
[----:B------:R-:W-:Y:S05]  /*93f0*/  BRA `(.L_x_163) ;  /* 0xffffff9400f07947 */ /* 0x000fea000383ffff */
.L_x_47:
[----:B------:R-:W-:-:S07]  /*9400*/  MOV R0, UR5 ;  /* 0x0000000500007c02 */ /* 0x000fce0008000f00 */
.L_x_164:
[----:B-1----:R1:W2:Y:S02]  /*9410*/  SYNCS.PHASECHK.TRANS64.TRYWAIT P0, [R0+URZ], R3 ;  /* 0x00000003000075a7 */ /* 0x0022a400080011ff */
[----:B--2---:R-:W-:Y:S05]  /*9420*/  @!P0 NANOSLEEP.SYNCS 0x989680 ;  /* 0x009896800000895d */ /* 0x004fea0003900000 */
[----:B------:R-:W2:Y:S02]  /*9430*/  @!P0 SYNCS.PHASECHK.TRANS64 P0, [R0+URZ], R3 ;  /* 0x00000003000085a7 */ /* 0x000ea400080010ff */
[----:B--2---:R-:W-:Y:S05]  /*9440*/  @!P0 BRA `(.L_x_164) ;  /* 0xfffffffc00f08947 */ /* 0x004fea000383ffff */
[----:B------:R-:W-:Y:S05]  /*9450*/  BRA `(.L_x_165) ;  /* 0xffffff9400fc7947 */ /* 0x000fea000383ffff */
.L_x_48:
[----:B------:R-:W-:-:S07]  /*9460*/  MOV R0, UR5 ;  /* 0x0000000500007c02 */ /* 0x000fce0008000f00 */
.L_x_166:
[----:B-1----:R1:W2:Y:S02]  /*9470*/  SYNCS.PHASECHK.TRANS64.TRYWAIT P0, [R0+URZ], R3 ;  /* 0x00000003000075a7 */ /* 0x0022a400080011ff */
[----:B--2---:R-:W-:Y:S05]  /*9480*/  @!P0 NANOSLEEP.SYNCS 0x989680 ;  /* 0x009896800000895d */ /* 0x004fea0003900000 */
[----:B------:R-:W2:Y:S02]  /*9490*/  @!P0 SYNCS.PHASECHK.TRANS64 P0, [R0+URZ], R3 ;  /* 0x00000003000085a7 */ /* 0x000ea400080010ff */
[----:B--2---:R-:W-:Y:S05]  /*94a0*/  @!P0 BRA `(.L_x_166) ;  /* 0xfffffffc00f08947 */ /* 0x004fea000383ffff */
[----:B------:R-:W-:Y:S05]  /*94b0*/  BRA `(.L_x_167) ;  /* 0xffffff9800087947 */ /* 0x000fea000383ffff */
.L_x_51:
[----:B--2---:R2:W3:Y:S02]  /*94c0*/  SYNCS.PHASECHK.TRANS64.TRYWAIT P0, [R2+URZ+0x120], R4 ;  /* 0x00012004020075a7 */ /* 0x0044e400080011ff */
[----:B---3--:R-:W-:Y:S05]  /*94d0*/  @!P0 NANOSLEEP.SYNCS 0x989680 ;  /* 0x009896800000895d */ /* 0x008fea0003900000 */
[----:B------:R-:W3:Y:S02]  /*94e0*/  @!P0 SYNCS.PHASECHK.TRANS64 P0, [R2+URZ+0x120], R4 ;  /* 0x00012004020085a7 */ /* 0x000ee400080010ff */
[----:B---3--:R-:W-:Y:S05]  /*94f0*/  @!P0 BRA `(.L_x_51) ;  /* 0xfffffffc00f08947 */ /* 0x008fea000383ffff */
[----:B------:R-:W-:Y:S05]  /*9500*/  BRA `(.L_x_168) ;  /* 0xffffff9800647947 */ /* 0x000fea000383ffff */
.L_x_52:
[----:B------:R-:W-:-:S07]  /*9510*/  MOV R2, UR4 ;  /* 0x0000000400027c02 */ /* 0x000fce0008000f00 */
.L_x_169:
[----:B--2---:R2:W3:Y:S02]  /*9520*/  SYNCS.PHASECHK.TRANS64.TRYWAIT P0, [R2+URZ+0xd0], R5 ;  /* 0x0000d005020075a7 */ /* 0x0044e400080011ff */
[----:B---3--:R-:W-:Y:S05]  /*9530*/  @!P0 NANOSLEEP.SYNCS 0x989680 ;  /* 0x009896800000895d */ /* 0x008fea0003900000 */
[----:B------:R-:W3:Y:S02]  /*9540*/  @!P0 SYNCS.PHASECHK.TRANS64 P0, [R2+URZ+0xd0], R5 ;  /* 0x0000d005020085a7 */ /* 0x000ee400080010ff */
[----:B---3--:R-:W-:Y:S05]  /*9550*/  @!P0 BRA `(.L_x_169) ;  /* 0xfffffffc00f08947 */ /* 0x008fea000383ffff */
[----:B------:R-:W-:Y:S05]  /*9560*/  BRA `(.L_x_170) ;  /* 0xffffff9800747947 */ /* 0x000fea000383ffff */
.L_x_53:
[----:B--2---:R2:W3:Y:S02]  /*9570*/  SYNCS.PHASECHK.TRANS64.TRYWAIT P1, [R2+URZ+0xc0], R4 ;  /* 0x0000c004020075a7 */ /* 0x0044e400080211ff */
[----:B---3--:R-:W-:Y:S05]  /*9580*/  @!P1 NANOSLEEP.SYNCS 0x989680 ;  /* 0x009896800000995d */ /* 0x008fea0003900000 */
[----:B------:R-:W3:Y:S02]  /*9590*/  @!P1 SYNCS.PHASECHK.TRANS64 P1, [R2+URZ+0xc0], R4 ;  /* 0x0000c004020095a7 */ /* 0x000ee400080210ff */
[----:B---3--:R-:W-:Y:S05]  /*95a0*/  @!P1 BRA `(.L_x_53) ;  /* 0xfffffffc00f09947 */ /* 0x008fea000383ffff */
[----:B------:R-:W-:Y:S05]  /*95b0*/  BRA `(.L_x_171) ;  /* 0xffffff9800a47947 */ /* 0x000fea000383ffff */
.L_x_56:
[----:B------:R-:W-:-:S07]  /*95c0*/  MOV R0, UR4 ;  /* 0x0000000400007c02 */ /* 0x000fce0008000f00 */
.L_x_172:
[----:B--2---:R2:W3:Y:S02]  /*95d0*/  SYNCS.PHASECHK.TRANS64.TRYWAIT P0, [R0+URZ+0xd0], R2 ;  /* 0x0000d002000075a7 */ /* 0x0044e400080011ff */
[----:B---3--:R-:W-:Y:S05]  /*95e0*/  @!P0 NANOSLEEP.SYNCS 0x989680 ;  /* 0x009896800000895d */ /* 0x008fea0003900000 */
[----:B------:R-:W3:Y:S02]  /*95f0*/  @!P0 SYNCS.PHASECHK.TRANS64 P0, [R0+URZ+0xd0], R2 ;  /* 0x0000d002000085a7 */ /* 0x000ee400080010ff */
[----:B---3--:R-:W-:Y:S05]  /*9600*/  @!P0 BRA `(.L_x_172) ;  /* 0xfffffffc00f08947 */ /* 0x008fea000383ffff */
[----:B------:R-:W-:Y:S05]  /*9610*/  BRA `(.L_x_55) ;  /* 0xffffff9800f87947 */ /* 0x000fea000383ffff */
.L_x_65:
[----:B--2---:R-:W-:-:S04]  /*9620*/  MOV R5, UR5 ;  /* 0x0000000500057c02 */ /* 0x004fc80008000f00 */
[----:B------:R2:W3:Y:S03]  /*9630*/  SYNCS.PHASECHK.TRANS64.TRYWAIT P0, [R5+URZ+0x8], R6 ;  /* 0x00000806050075a7 */ /* 0x0004e600080011ff */
[----:B---3--:R-:W-:Y:S05]  /*9640*/  @!P0 NANOSLEEP.SYNCS 0x989680 ;  /* 0x009896800000895d */ /* 0x008fea0003900000 */
[----:B------:R-:W3:Y:S02]  /*9650*/  @!P0 SYNCS.PHASECHK.TRANS64 P0, [R5+URZ+0x8], R6 ;  /* 0x00000806050085a7 */ /* 0x000ee400080010ff */
[----:B---3--:R-:W-:Y:S05]  /*9660*/  @!P0 BRA `(.L_x_65) ;  /* 0xfffffffc00ec8947 */ /* 0x008fea000383ffff */
[----:B------:R-:W-:Y:S05]  /*9670*/  BRA `(.L_x_64) ;  /* 0xffffff9c00ac7947 */ /* 0x000fea000383ffff */
.L_x_67:
[----:B------:R-:W-:Y:S01]  /*9680*/  BSSY B0, `(.L_x_173) ;  /* 0x0000006000007945 */ /* 0x000fe20003800000 */
[----:B------:R-:W-:-:S07]  /*9690*/  MOV R15, 0xffffffff ;  /* 0xffffffff000f7802 */ /* 0x000fce0000000f00 */
[----:B-12--5:R-:W-:Y:S05]  /*96a0*/  WARPSYNC.COLLECTIVE R15, `(.L_x_174) ;  /* 0x000000000f0c7348 */ /* 0x026fea0003c00000 */
[----:B------:R-:W-:Y:S02]  /*96b0*/  ELECT P6, UR79, PT ;  /* 0x00000000004f782f */ /* 0x000fe400038c0000 */
[----:B------:R-:W-:Y:S01]  /*96c0*/  MOV R14, UR79 ;  /* 0x0000004f000e7c02 */ /* 0x000fe20008000f00 */
[----:B-12--5:R-:W-:Y:S10]  /*96d0*/  ENDCOLLECTIVE ;  /* 0x000000000000791b */ /* 0x026ff40003800000 */
.L_x_174:
[----:B------:R-:W-:Y:S05]  /*96e0*/  BSYNC B0 ;  /* 0x0000000000007941 */ /* 0x000fea0003800000 */
.L_x_173:
[----:B------:R-:W-:Y:S05]  /*96f0*/  BRA `(.L_x_175) ;  /* 0xffffff9c00dc7947 */ /* 0x000fea000383ffff */
.L_x_69:
[----:B--2---:R-:W-:-:S04]  /*9700*/  MOV R0, UR5 ;  /* 0x0000000500007c02 */ /* 0x004fc80008000f00 */
[----:B------:R2:W3:Y:S03]  /*9710*/  SYNCS.PHASECHK.TRANS64.TRYWAIT P0, [R0+URZ+0x8], R4 ;  /* 0x00000804000075a7 */ /* 0x0004e600080011ff */
[----:B---3--:R-:W-:Y:S05]  /*9720*/  @!P0 NANOSLEEP.SYNCS 0x989680 ;  /* 0x009896800000895d */ /* 0x008fea0003900000 */
[----:B------:R-:W3:Y:S02]  /*9730*/  @!P0 SYNCS.PHASECHK.TRANS64 P0, [R0+URZ+0x8], R4 ;  /* 0x00000804000085a7 */ /* 0x000ee400080010ff */
[----:B---3--:R-:W-:Y:S05]  /*9740*/  @!P0 BRA `(.L_x_69) ;  /* 0xfffffffc00ec8947 */ /* 0x008fea000383ffff */
[----:B------:R-:W-:Y:S05]  /*9750*/  BRA `(.L_x_68) ;  /* 0xffffff9c00e07947 */ /* 0x000fea000383ffff */
.L_x_70:
[----:B-1----:R1:W2:Y:S02]  /*9760*/  SYNCS.PHASECHK.TRANS64.TRYWAIT P0, [R0+URZ+0xc0], R4 ;  /* 0x0000c004000075a7 */ /* 0x0022a400080011ff */
[----:B--2---:R-:W-:Y:S05]  /*9770*/  @!P0 NANOSLEEP.SYNCS 0x989680 ;  /* 0x009896800000895d */ /* 0x004fea0003900000 */
[----:B------:R-:W2:Y:S02]  /*9780*/  @!P0 SYNCS.PHASECHK.TRANS64 P0, [R0+URZ+0xc0], R4 ;  /* 0x0000c004000085a7 */ /* 0x000ea400080010ff */
[----:B--2---:R-:W-:Y:S05]  /*9790*/  @!P0 BRA `(.L_x_70) ;  /* 0xfffffffc00f08947 */ /* 0x004fea000383ffff */
[----:B------:R-:W-:Y:S05]  /*97a0*/  BRA `(.L_x_176) ;  /* 0xffffffa000c87947 */ /* 0x000fea000383ffff */
.L_x_72:
[----:B------:R-:W-:-:S07]  /*97b0*/  MOV R0, UR31 ;  /* 0x0000001f00007c02 */ /* 0x000fce0008000f00 */
.L_x_177:
[----:B-1----:R1:W2:Y:S02]  /*97c0*/  SYNCS.PHASECHK.TRANS64.TRYWAIT P0, [R0+URZ+0x100], R4 ;  /* 0x00010004000075a7 */ /* 0x0022a400080011ff */
[----:B--2---:R-:W-:Y:S05]  /*97d0*/  @!P0 NANOSLEEP.SYNCS 0x989680 ;  /* 0x009896800000895d */ /* 0x004fea0003900000 */
[----:B------:R-:W2:Y:S02]  /*97e0*/  @!P0 SYNCS.PHASECHK.TRANS64 P0, [R0+URZ+0x100], R4 ;  /* 0x00010004000085a7 */ /* 0x000ea400080010ff */
[----:B--2---:R-:W-:Y:S05]  /*97f0*/  @!P0 BRA `(.L_x_177) ;  /* 0xfffffffc00f08947 */ /* 0x004fea000383ffff */
[----:B------:R-:W-:Y:S05]  /*9800*/  BRA `(.L_x_178) ;  /* 0xffffffa400147947 */ /* 0x000fea000383ffff */
.L_x_75:
[----:B------:R-:W-:Y:S07]  /*9810*/  MOV R0, UR5 ;  /* 0x0000000500007c02 */ /* 0x000fee0008000f00 */
.L_x_179:
[----:B-1----:R1:W2:Y:S02]  /*9820*/  SYNCS.PHASECHK.TRANS64.TRYWAIT P0, [R0+URZ], R4 ;  /* 0x00000004000075a7 */ /* 0x0022a400080011ff */
[----:B--2---:R-:W-:Y:S05]  /*9830*/  @!P0 NANOSLEEP.SYNCS 0x989680 ;  /* 0x009896800000895d */ /* 0x004fea0003900000 */
[----:B------:R-:W2:Y:S02]  /*9840*/  @!P0 SYNCS.PHASECHK.TRANS64 P0, [R0+URZ], R4 ;  /* 0x00000004000085a7 */ /* 0x000ea400080010ff */
[----:B--2---:R-:W-:Y:S05]  /*9850*/  @!P0 BRA `(.L_x_179) ;  /* 0xfffffffc00f08947 */ /* 0x004fea000383ffff */
[----:B------:R-:W-:Y:S05]  /*9860*/  BRA `(.L_x_74) ;  /* 0xffffffa400287947 */ /* 0x000fea000383ffff */
.L_x_79:
[----:B-1----:R-:W-:-:S07]  /*9870*/  MOV R0, UR4 ;  /* 0x0000000400007c02 */ /* 0x002fce0008000f00 */
.L_x_180:
[----:B-1----:R1:W2:Y:S02]  /*9880*/  SYNCS.PHASECHK.TRANS64.TRYWAIT P0, [R0+URZ], R2 ;  /* 0x00000002000075a7 */ /* 0x0022a400080011ff */
[----:B--2---:R-:W-:Y:S05]  /*9890*/  @!P0 NANOSLEEP.SYNCS 0x989680 ;  /* 0x009896800000895d */ /* 0x004fea0003900000 */
[----:B------:R-:W2:Y:S02]  /*98a0*/  @!P0 SYNCS.PHASECHK.TRANS64 P0, [R0+URZ], R2 ;  /* 0x00000002000085a7 */ /* 0x000ea400080010ff */
[----:B--2---:R-:W-:Y:S05]  /*98b0*/  @!P0 BRA `(.L_x_180) ;  /* 0xfffffffc00f08947 */ /* 0x004fea000383ffff */
[----:B------:R-:W-:Y:S05]  /*98c0*/  BRA `(.L_x_181) ;  /* 0xffffffa8001c7947 */ /* 0x000fea000383ffff */
.L_x_80:
[----:B------:R-:W-:-:S07]  /*98d0*/  MOV R0, UR5 ;  /* 0x0000000500007c02 */ /* 0x000fce0008000f00 */
.L_x_182:
[----:B-1----:R1:W2:Y:S02]  /*98e0*/  SYNCS.PHASECHK.TRANS64.TRYWAIT P0, [R0+URZ], R3 ;  /* 0x00000003000075a7 */ /* 0x0022a400080011ff */
[----:B--2---:R-:W-:Y:S05]  /*98f0*/  @!P0 NANOSLEEP.SYNCS 0x989680 ;  /* 0x009896800000895d */ /* 0x004fea0003900000 */
[----:B------:R-:W2:Y:S02]  /*9900*/  @!P0 SYNCS.PHASECHK.TRANS64 P0, [R0+URZ], R3 ;  /* 0x00000003000085a7 */ /* 0x000ea400080010ff */
[----:B--2---:R-:W-:Y:S05]  /*9910*/  @!P0 BRA `(.L_x_182) ;  /* 0xfffffffc00f08947 */ /* 0x004fea000383ffff */
[----:B------:R-:W-:Y:S05]  /*9920*/  BRA `(.L_x_183) ;  /* 0xffffffa800287947 */ /* 0x000fea000383ffff */
.L_x_81:
[----:B------:R-:W-:-:S07]  /*9930*/  MOV R0, UR5 ;  /* 0x0000000500007c02 */ /* 0x000fce0008000f00 */
.L_x_184:
[----:B-1----:R1:W2:Y:S02]  /*9940*/  SYNCS.PHASECHK.TRANS64.TRYWAIT P0, [R0+URZ], R3 ;  /* 0x00000003000075a7 */ /* 0x0022a400080011ff */
[----:B--2---:R-:W-:Y:S05]  /*9950*/  @!P0 NANOSLEEP.SYNCS 0x989680 ;  /* 0x009896800000895d */ /* 0x004fea0003900000 */
[----:B------:R-:W2:Y:S02]  /*9960*/  @!P0 SYNCS.PHASECHK.TRANS64 P0, [R0+URZ], R3 ;  /* 0x00000003000085a7 */ /* 0x000ea400080010ff */
[----:B--2---:R-:W-:Y:S05]  /*9970*/  @!P0 BRA `(.L_x_184) ;  /* 0xfffffffc00f08947 */ /* 0x004fea000383ffff */
[----:B------:R-:W-:Y:S05]  /*9980*/  BRA `(.L_x_185) ;  /* 0xffffffa800347947 */ /* 0x000fea000383ffff */
.L_x_84:
[----:B------:R-:W-:-:S07]  /*9990*/  MOV R0, UR26 ;  /* 0x0000001a00007c02 */ /* 0x000fce0008000f00 */
.L_x_186:
[----:B-1----:R1:W2:Y:S02]  /*99a0*/  SYNCS.PHASECHK.TRANS64.TRYWAIT P1, [R0+URZ+0x140], R2 ;  /* 0x00014002000075a7 */ /* 0x0022a400080211ff */
[----:B--2---:R-:W-:Y:S05]  /*99b0*/  @!P1 NANOSLEEP.SYNCS 0x989680 ;  /* 0x009896800000995d */ /* 0x004fea0003900000 */
[----:B------:R-:W2:Y:S02]  /*99c0*/  @!P1 SYNCS.PHASECHK.TRANS64 P1, [R0+URZ+0x140], R2 ;  /* 0x00014002000095a7 */ /* 0x000ea400080210ff */
[----:B--2---:R-:W-:Y:S05]  /*99d0*/  @!P1 BRA `(.L_x_186) ;  /* 0xfffffffc00f09947 */ /* 0x004fea000383ffff */
[----:B------:R-:W-:Y:S05]  /*99e0*/  BRA `(.L_x_187) ;  /* 0xffffffa800807947 */ /* 0x000fea000383ffff */
.L_x_89:
[----:B--2---:R2:W3:Y:S02]  /*99f0*/  SYNCS.PHASECHK.TRANS64.TRYWAIT P0, [R8+URZ+0xc0], R0 ;  /* 0x0000c000080075a7 */ /* 0x0044e400080011ff */
[----:B---3--:R-:W-:Y:S05]  /*9a00*/  @!P0 NANOSLEEP.SYNCS 0x989680 ;  /* 0x009896800000895d */ /* 0x008fea0003900000 */
[----:B------:R-:W3:Y:S02]  /*9a10*/  @!P0 SYNCS.PHASECHK.TRANS64 P0, [R8+URZ+0xc0], R0 ;  /* 0x0000c000080085a7 */ /* 0x000ee400080010ff */
[----:B---3--:R-:W-:Y:S05]  /*9a20*/  @!P0 BRA `(.L_x_89) ;  /* 0xfffffffc00f08947 */ /* 0x008fea000383ffff */
[----:B------:R-:W-:Y:S05]  /*9a30*/  BRA `(.L_x_188) ;  /* 0xffffffac00b87947 */ /* 0x000fea000383ffff */
.L_x_92:
[----:B--2---:R-:W-:Y:S07]  /*9a40*/  MOV R0, UR21 ;  /* 0x0000001500007c02 */ /* 0x004fee0008000f00 */
.L_x_189:
[----:B--2---:R2:W3:Y:S02]  /*9a50*/  SYNCS.PHASECHK.TRANS64.TRYWAIT P1, [R0+URZ+0xb8], R2 ;  /* 0x0000b802000075a7 */ /* 0x0044e400080211ff */
[----:B---3--:R-:W-:Y:S05]  /*9a60*/  @!P1 NANOSLEEP.SYNCS 0x989680 ;  /* 0x009896800000995d */ /* 0x008fea0003900000 */
[----:B------:R-:W3:Y:S02]  /*9a70*/  @!P1 SYNCS.PHASECHK.TRANS64 P1, [R0+URZ+0xb8], R2 ;  /* 0x0000b802000095a7 */ /* 0x000ee400080210ff */
[----:B---3--:R-:W-:Y:S05]  /*9a80*/  @!P1 BRA `(.L_x_189) ;  /* 0xfffffffc00f09947 */ /* 0x008fea000383ffff */
[----:B------:R-:W-:Y:S05]  /*9a90*/  BRA `(.L_x_91) ;  /* 0xffffffb400347947 */ /* 0x000fea000383ffff */
.L_x_95:
[----:B--2---:R-:W-:Y:S07]  /*9aa0*/  MOV R0, UR21 ;  /* 0x0000001500007c02 */ /* 0x004fee0008000f00 */
.L_x_190:
[----:B--2---:R2:W3:Y:S02]  /*9ab0*/  SYNCS.PHASECHK.TRANS64.TRYWAIT P0, [R0+URZ+0x90], R4 ;  /* 0x00009004000075a7 */ /* 0x0044e400080011ff */
[----:B---3--:R-:W-:Y:S05]  /*9ac0*/  @!P0 NANOSLEEP.SYNCS 0x989680 ;  /* 0x009896800000895d */ /* 0x008fea0003900000 */
[----:B------:R-:W3:Y:S02]  /*9ad0*/  @!P0 SYNCS.PHASECHK.TRANS64 P0, [R0+URZ+0x90], R4 ;  /* 0x00009004000085a7 */ /* 0x000ee400080010ff */
[----:B---3--:R-:W-:Y:S05]  /*9ae0*/  @!P0 BRA `(.L_x_190) ;  /* 0xfffffffc00f08947 */ /* 0x008fea000383ffff */
[----:B------:R-:W-:Y:S05]  /*9af0*/  BRA `(.L_x_191) ;  /* 0xffffffb4008c7947 */ /* 0x000fea000383ffff */
.L_x_96:
[----:B------:R-:W-:Y:S07]  /*9b00*/  MOV R0, UR21 ;  /* 0x0000001500007c02 */ /* 0x000fee0008000f00 */
.L_x_192:
[----:B--2---:R2:W3:Y:S02]  /*9b10*/  SYNCS.PHASECHK.TRANS64.TRYWAIT P0, [R0+URZ+0x98], R4 ;  /* 0x00009804000075a7 */ /* 0x0044e400080011ff */
[----:B---3--:R-:W-:Y:S05]  /*9b20*/  @!P0 NANOSLEEP.SYNCS 0x989680 ;  /* 0x009896800000895d */ /* 0x008fea0003900000 */
[----:B------:R-:W3:Y:S02]  /*9b30*/  @!P0 SYNCS.PHASECHK.TRANS64 P0, [R0+URZ+0x98], R4 ;  /* 0x00009804000085a7 */ /* 0x000ee400080010ff */
[----:B---3--:R-:W-:Y:S05]  /*9b40*/  @!P0 BRA `(.L_x_192) ;  /* 0xfffffffc00f08947 */ /* 0x008fea000383ffff */
[----:B------:R-:W-:Y:S05]  /*9b50*/  BRA `(.L_x_193) ;  /* 0xffffffb400e87947 */ /* 0x000fea000383ffff */
.L_x_97:
[----:B------:R-:W-:Y:S07]  /*9b60*/  MOV R0, UR21 ;  /* 0x0000001500007c02 */ /* 0x000fee0008000f00 */
.L_x_194:
[----:B--2---:R2:W3:Y:S02]  /*9b70*/  SYNCS.PHASECHK.TRANS64.TRYWAIT P0, [R0+URZ+0xa0], R4 ;  /* 0x0000a004000075a7 */ /* 0x0044e400080011ff */
[----:B---3--:R-:W-:Y:S05]  /*9b80*/  @!P0 NANOSLEEP.SYNCS 0x989680 ;  /* 0x009896800000895d */ /* 0x008fea0003900000 */
[----:B------:R-:W3:Y:S02]  /*9b90*/  @!P0 SYNCS.PHASECHK.TRANS64 P0, [R0+URZ+0xa0], R4 ;  /* 0x0000a004000085a7 */ /* 0x000ee400080010ff */
[----:B---3--:R-:W-:Y:S05]  /*9ba0*/  @!P0 BRA `(.L_x_194) ;  /* 0xfffffffc00f08947 */ /* 0x008fea000383ffff */
[----:B------:R-:W-:Y:S05]  /*9bb0*/  BRA `(.L_x_195) ;  /* 0xffffffb800487947 */ /* 0x000fea000383ffff */
.L_x_98:
[----:B------:R-:W-:Y:S07]  /*9bc0*/  MOV R0, UR21 ;  /* 0x0000001500007c02 */ /* 0x000fee0008000f00 */
.L_x_196:
[----:B--2---:R2:W3:Y:S02]  /*9bd0*/  SYNCS.PHASECHK.TRANS64.TRYWAIT P0, [R0+URZ+0xa8], R4 ;  /* 0x0000a804000075a7 */ /* 0x0044e400080011ff */
[----:B---3--:R-:W-:Y:S05]  /*9be0*/  @!P0 NANOSLEEP.SYNCS 0x989680 ;  /* 0x009896800000895d */ /* 0x008fea0003900000 */
[----:B------:R-:W3:Y:S02]  /*9bf0*/  @!P0 SYNCS.PHASECHK.TRANS64 P0, [R0+URZ+0xa8], R4 ;  /* 0x0000a804000085a7 */ /* 0x000ee400080010ff */
[----:B---3--:R-:W-:Y:S05]  /*9c00*/  @!P0 BRA `(.L_x_196) ;  /* 0xfffffffc00f08947 */ /* 0x008fea000383ffff */
[----:B------:R-:W-:Y:S05]  /*9c10*/  BRA `(.L_x_197) ;  /* 0xffffffb800b07947 */ /* 0x000fea000383ffff */
.L_x_100:
[----:B------:R-:W-:-:S07]  /*9c20*/  MOV R0, UR21 ;  /* 0x0000001500007c02 */ /* 0x000fce0008000f00 */
.L_x_198:
[----:B---3--:R3:W4:Y:S02]  /*9c30*/  SYNCS.PHASECHK.TRANS64.TRYWAIT P0, [R0+URZ+0x90], R2 ;  /* 0x00009002000075a7 */ /* 0x00872400080011ff */
[----:B----4-:R-:W-:Y:S05]  /*9c40*/  @!P0 NANOSLEEP.SYNCS 0x989680 ;  /* 0x009896800000895d */ /* 0x010fea0003900000 */
[----:B------:R-:W4:Y:S02]  /*9c50*/  @!P0 SYNCS.PHASECHK.TRANS64 P0, [R0+URZ+0x90], R2 ;  /* 0x00009002000085a7 */ /* 0x000f2400080010ff */
[----:B----4-:R-:W-:Y:S05]  /*9c60*/  @!P0 BRA `(.L_x_198) ;  /* 0xfffffffc00f08947 */ /* 0x010fea000383ffff */
[----:B------:R-:W-:Y:S05]  /*9c70*/  BRA `(.L_x_199) ;  /* 0xffffffbc003c7947 */ /* 0x000fea000383ffff */
.L_x_101:
[----:B---3--:R-:W-:-:S07]  /*9c80*/  MOV R0, UR21 ;  /* 0x0000001500007c02 */ /* 0x008fce0008000f00 */
.L_x_200:
[----:B---3--:R3:W4:Y:S02]  /*9c90*/  SYNCS.PHASECHK.TRANS64.TRYWAIT P0, [R0+URZ+0x98], R2 ;  /* 0x00009802000075a7 */ /* 0x00872400080011ff */
[----:B----4-:R-:W-:Y:S05]  /*9ca0*/  @!P0 NANOSLEEP.SYNCS 0x989680 ;  /* 0x009896800000895d */ /* 0x010fea0003900000 */
[----:B------:R-:W4:Y:S02]  /*9cb0*/  @!P0 SYNCS.PHASECHK.TRANS64 P0, [R0+URZ+0x98], R2 ;  /* 0x00009802000085a7 */ /* 0x000f2400080010ff */
[----:B----4-:R-:W-:Y:S05]  /*9cc0*/  @!P0 BRA `(.L_x_200) ;  /* 0xfffffffc00f08947 */ /* 0x010fea000383ffff */
[----:B------:R-:W-:Y:S05]  /*9cd0*/  BRA `(.L_x_201) ;  /* 0xffffffbc002c7947 */ /* 0x000fea000383ffff */
.L_x_102:
[----:B---3--:R-:W-:-:S07]  /*9ce0*/  MOV R0, UR21 ;  /* 0x0000001500007c02 */ /* 0x008fce0008000f00 */
.L_x_202:
[----:B---3--:R3:W4:Y:S02]  /*9cf0*/  SYNCS.PHASECHK.TRANS64.TRYWAIT P0, [R0+URZ+0xa0], R2 ;  /* 0x0000a002000075a7 */ /* 0x00872400080011ff */
[----:B----4-:R-:W-:Y:S05]  /*9d00*/  @!P0 NANOSLEEP.SYNCS 0x989680 ;  /* 0x009896800000895d */ /* 0x010fea0003900000 */
[----:B------:R-:W4:Y:S02]  /*9d10*/  @!P0 SYNCS.PHASECHK.TRANS64 P0, [R0+URZ+0xa0], R2 ;  /* 0x0000a002000085a7 */ /* 0x000f2400080010ff */
[----:B----4-:R-:W-:Y:S05]  /*9d20*/  @!P0 BRA `(.L_x_202) ;  /* 0xfffffffc00f08947 */ /* 0x010fea000383ffff */
[----:B------:R-:W-:Y:S05]  /*9d30*/  BRA `(.L_x_203) ;  /* 0xffffffbc001c7947 */ /* 0x000fea000383ffff */
.L_x_104:
[----:B-1----:R1:W2:Y:S02]  /*9d40*/  SYNCS.PHASECHK.TRANS64.TRYWAIT P0, [R3+URZ+0xc0], R0 ;  /* 0x0000c000030075a7 */ /* 0x0022a400080011ff */
[----:B--2---:R-:W-:Y:S05]  /*9d50*/  @!P0 NANOSLEEP.SYNCS 0x989680 ;  /* 0x009896800000895d */ /* 0x004fea0003900000 */
[----:B------:R-:W2:Y:S02]  /*9d60*/  @!P0 SYNCS.PHASECHK.TRANS64 P0, [R3+URZ+0xc0], R0 ;  /* 0x0000c000030085a7 */ /* 0x000ea400080010ff */
[----:B--2---:R-:W-:Y:S05]  /*9d70*/  @!P0 BRA `(.L_x_104) ;  /* 0xfffffffc00f08947 */ /* 0x004fea000383ffff */
[----:B------:R-:W-:Y:S05]  /*9d80*/  BRA `(.L_x_204) ;  /* 0xffffffbc00e87947 */ /* 0x000fea000383ffff */
.L_x_115:
[----:B-1----:R-:W-:Y:S04]  /*9d90*/  MOV R2, UR43 ;  /* 0x0000002b00027c02 */ /* 0x002fe80008000f00 */
[----:B------:R1:W2:Y:S03]  /*9da0*/  SYNCS.PHASECHK.TRANS64.TRYWAIT P1, [R2+URZ+0x70], R3 ;  /* 0x00007003020075a7 */ /* 0x0002a600080211ff */
[----:B--2---:R-:W-:Y:S05]  /*9db0*/  @!P1 NANOSLEEP.SYNCS 0x989680 ;  /* 0x009896800000995d */ /* 0x004fea0003900000 */
[----:B------:R-:W2:Y:S02]  /*9dc0*/  @!P1 SYNCS.PHASECHK.TRANS64 P1, [R2+URZ+0x70], R3 ;  /* 0x00007003020095a7 */ /* 0x000ea400080210ff */
[----:B--2---:R-:W-:Y:S05]  /*9dd0*/  @!P1 BRA `(.L_x_115) ;  /* 0xfffffffc00ec9947 */ /* 0x004fea000383ffff */
[----:B------:R-:W-:Y:S05]  /*9de0*/  BRA `(.L_x_114) ;  /* 0xffffffcc00547947 */ /* 0x000fea000383ffff */
.L_x_117:
[----:B-1----:R1:W4:Y:S02]  /*9df0*/  SYNCS.PHASECHK.TRANS64.TRYWAIT P0, [R53+URZ+0xe0], R0 ;  /* 0x0000e000350075a7 */ /* 0x00232400080011ff */
[----:B----4-:R-:W-:Y:S05]  /*9e00*/  @!P0 NANOSLEEP.SYNCS 0x989680 ;  /* 0x009896800000895d */ /* 0x010fea0003900000 */
[----:B------:R-:W4:Y:S02]  /*9e10*/  @!P0 SYNCS.PHASECHK.TRANS64 P0, [R53+URZ+0xe0], R0 ;  /* 0x0000e000350085a7 */ /* 0x000f2400080010ff */
[----:B----4-:R-:W-:Y:S05]  /*9e20*/  @!P0 BRA `(.L_x_117) ;  /* 0xfffffffc00f08947 */ /* 0x010fea000383ffff */
[----:B------:R-:W-:Y:S05]  /*9e30*/  BRA `(.L_x_116) ;  /* 0xffffffcc00747947 */ /* 0x000fea000383ffff */
.L_x_126:
[----:B--2---:R2:W3:Y:S02]  /*9e40*/  SYNCS.PHASECHK.TRANS64.TRYWAIT P0, [R2+URZ+0x70], R0 ;  /* 0x00007000020075a7 */ /* 0x0044e400080011ff */
[----:B---3--:R-:W-:Y:S05]  /*9e50*/  @!P0 NANOSLEEP.SYNCS 0x989680 ;  /* 0x009896800000895d */ /* 0x008fea0003900000 */
[----:B------:R-:W3:Y:S02]  /*9e60*/  @!P0 SYNCS.PHASECHK.TRANS64 P0, [R2+URZ+0x70], R0 ;  /* 0x00007000020085a7 */ /* 0x000ee400080010ff */
[----:B---3--:R-:W-:Y:S05]  /*9e70*/  @!P0 BRA `(.L_x_126) ;  /* 0xfffffffc00f08947 */ /* 0x008fea000383ffff */
[----:B------:R-:W-:Y:S05]  /*9e80*/  BRA `(.L_x_125) ;  /* 0xffffffd400847947 */ /* 0x000fea000383ffff */
.L_x_134:
[----:B--2---:R2:W3:Y:S02]  /*9e90*/  SYNCS.PHASECHK.TRANS64.TRYWAIT P0, [R2+URZ+0x70], R4 ;  /* 0x00007004020075a7 */ /* 0x0044e400080011ff */
[----:B---3--:R-:W-:Y:S05]  /*9ea0*/  @!P0 NANOSLEEP.SYNCS 0x989680 ;  /* 0x009896800000895d */ /* 0x008fea0003900000 */
[----:B------:R-:W3:Y:S02]  /*9eb0*/  @!P0 SYNCS.PHASECHK.TRANS64 P0, [R2+URZ+0x70], R4 ;  /* 0x00007004020085a7 */ /* 0x000ee400080010ff */
[----:B---3--:R-:W-:Y:S05]  /*9ec0*/  @!P0 BRA `(.L_x_134) ;  /* 0xfffffffc00f08947 */ /* 0x008fea000383ffff */
[----:B------:R-:W-:Y:S05]  /*9ed0*/  BRA `(.L_x_133) ;  /* 0xffffffdc00a47947 */ /* 0x000fea000383ffff */
.L_x_142:
[----:B--2---:R2:W3:Y:S02]  /*9ee0*/  SYNCS.PHASECHK.TRANS64.TRYWAIT P0, [R3+URZ+0x70], R0 ;  /* 0x00007000030075a7 */ /* 0x0044e400080011ff */
[----:B---3--:R-:W-:Y:S05]  /*9ef0*/  @!P0 NANOSLEEP.SYNCS 0x989680 ;  /* 0x009896800000895d */ /* 0x008fea0003900000 */
[----:B------:R-:W3:Y:S02]  /*9f00*/  @!P0 SYNCS.PHASECHK.TRANS64 P0, [R3+URZ+0x70], R0 ;  /* 0x00007000030085a7 */ /* 0x000ee400080010ff */
[----:B---3--:R-:W-:Y:S05]  /*9f10*/  @!P0 BRA `(.L_x_142) ;  /* 0xfffffffc00f08947 */ /* 0x008fea000383ffff */
[----:B------:R-:W-:Y:S05]  /*9f20*/  BRA `(.L_x_141) ;  /* 0xffffffe400c47947 */ /* 0x000fea000383ffff */
        .weak           $__internal_0_$__cuda_sm10x_tcgen05_guardrail_trap_col_being_dealloced_not_returned_by_alloc
        .type           $__internal_0_$__cuda_sm10x_tcgen05_guardrail_trap_col_being_dealloced_not_returned_by_alloc,@function
        .size           $__internal_0_$__cuda_sm10x_tcgen05_guardrail_trap_col_being_dealloced_not_returned_by_alloc,($__internal_1_$__cuda_sm10x_tcgen05_guardrail_trap_phase_invalid_during_alloc - $__internal_0_$__cuda_sm10x_tcgen05_guardrail_trap_col_being_dealloced_not_returned_by_alloc)
$__internal_0_$__cuda_sm10x_tcgen05_guardrail_trap_col_being_dealloced_not_returned_by_alloc:
[----:B------:R-:W-:Y:S05]  /*9f30*/  BPT.TRAP 0x1 ;  /* 0x000000040000795c */ /* 0x000fea0000300000 */
[----:B------:R-:W-:-:S04]  /*9f40*/  HFMA2 R3, -RZ, RZ, 0, 0 ;  /* 0x00000000ff037431 */ /* 0x000fc800000001ff */
[----:B------:R-:W-:Y:S05]  /*9f50*/  RET.REL.NODEC R2 `(_ZN7cutlass13device_kernelINS_4gemm6kernel13GemmUniversalIN4cute5tupleIJiiiiEEENS1_10collective13CollectiveMmaINS1_35MainloopSm100TmaUmmaWarpSpecializedILi7ELi2ELi4ENS5_IJNS4_1CILi8EEENSA_ILi1EEESC_EEEEENS5_IJNSA_ILi128EEESF_NSA_ILi64EEEEEENS_6half_tENS5_IJSC_llEEESI_NS5_IJlSC_lEEENS4_8TiledMMAINS4_8MMA_AtomIJNS4_26SM100_MMA_F16BF16_2x1SM_SSISI_SI_fLi128ELi128ELNS4_4UMMA5MajorE1ELSP_0ELNSO_7ScaleInE0ELSQ_0EEEEEENS4_6LayoutINS5_IJSC_SC_SC_EEENS5_IJNSA_ILi0EEESV_SV_EEEEENS5_IJNS4_10UnderscoreESY_SY_EEEEENS4_18SM100_TMA_2SM_LOADENS4_14ComposedLayoutINS4_7SwizzleILi3ELi4ELi3EEENS4_18smem_ptr_flag_bitsILi16EEENST_INS5_IJSG_SB_EEENS5_IJSC_SG_EEEEEEEvNS4_8identityENS4_28SM100_TMA_2SM_LOAD_MULTICASTENS12_IS14_S16_NST_INS5_IJSB_SG_EEENS5_IJSG_SC_EEEEEEEvS1B_EENS_8epilogue10collective18CollectiveEpilogueINS1I_23Sm100TmaWarpSpecializedILi4ELi2ELi16ELb1ELb0EEEJNS5_IJSG_SF_SG_EEENS5_IJNST_ISG_SC_EENST_INS5_IJNSA_ILi16EEENSA_ILi2EEEEEES18_EEEEESI_SK_SI_SK_NS1I_6fusion15FusionCallbacksIS1M_NS1U_17LinearCombinationISI_fSI_fLNS_15FloatRoundStyleE2EEES1N_S1T_JEEENS4_5SM1004TMEM4LOAD26SM100_TMEM_LOAD_32dp32b16xENS4_13SM90_TMA_LOADENS12_INS13_ILi1ELi4ELi3EEES16_NST_INS5_IJSB_S1P_EEENS5_IJS1P_SC_EEEEEEENS4_39AutoVectorizingCopyWithAssumedAlignmentILi128EEENS4_14SM90_TMA_STOREES29_S2B_S2B_EEEvvEEEEvNT_6ParamsE) ;  /* 0xffffff6002287950 */ /* 0x000fea0003c3ffff */
        .weak           $__internal_1_$__cuda_sm10x_tcgen05_guardrail_trap_phase_invalid_during_alloc
        .type           $__internal_1_$__cuda_sm10x_tcgen05_guardrail_trap_phase_invalid_during_alloc,@function
        .size           $__internal_1_$__cuda_sm10x_tcgen05_guardrail_trap_phase_invalid_during_alloc,($__internal_2_$__cuda_sm10x_tcgen05_guardrail_trap_unallocated_columns_being_dealloced - $__internal_1_$__cuda_sm10x_tcgen05_guardrail_trap_phase_invalid_during_alloc)
$__internal_1_$__cuda_sm10x_tcgen05_guardrail_trap_phase_invalid_during_alloc:
[----:B------:R-:W-:Y:S05]  /*9f60*/  BPT.TRAP 0x1 ;  /* 0x000000040000795c */ /* 0x000fea0000300000 */
[----:B------:R-:W-:-:S04]  /*9f70*/  MOV R5, 0x0 ;  /* 0x0000000000057802 */ /* 0x000fc80000000f00 */
[----:B------:R-:W-:Y:S05]  /*9f80*/  RET.REL.NODEC R4 `(_ZN7cutlass13device_kernelINS_4gemm6kernel13GemmUniversalIN4cute5tupleIJiiiiEEENS1_10collective13CollectiveMmaINS1_35MainloopSm100TmaUmmaWarpSpecializedILi7ELi2ELi4ENS5_IJNS4_1CILi8EEENSA_ILi1EEESC_EEEEENS5_IJNSA_ILi128EEESF_NSA_ILi64EEEEEENS_6half_tENS5_IJSC_llEEESI_NS5_IJlSC_lEEENS4_8TiledMMAINS4_8MMA_AtomIJNS4_26SM100_MMA_F16BF16_2x1SM_SSISI_SI_fLi128ELi128ELNS4_4UMMA5MajorE1ELSP_0ELNSO_7ScaleInE0ELSQ_0EEEEEENS4_6LayoutINS5_IJSC_SC_SC_EEENS5_IJNSA_ILi0EEESV_SV_EEEEENS5_IJNS4_10UnderscoreESY_SY_EEEEENS4_18SM100_TMA_2SM_LOADENS4_14ComposedLayoutINS4_7SwizzleILi3ELi4ELi3EEENS4_18smem_ptr_flag_bitsILi16EEENST_INS5_IJSG_SB_EEENS5_IJSC_SG_EEEEEEEvNS4_8identityENS4_28SM100_TMA_2SM_LOAD_MULTICASTENS12_IS14_S16_NST_INS5_IJSB_SG_EEENS5_IJSG_SC_EEEEEEEvS1B_EENS_8epilogue10collective18CollectiveEpilogueINS1I_23Sm100TmaWarpSpecializedILi4ELi2ELi16ELb1ELb0EEEJNS5_IJSG_SF_SG_EEENS5_IJNST_ISG_SC_EENST_INS5_IJNSA_ILi16EEENSA_ILi2EEEEEES18_EEEEESI_SK_SI_SK_NS1I_6fusion15FusionCallbacksIS1M_NS1U_17LinearCombinationISI_fSI_fLNS_15FloatRoundStyleE2EEES1N_S1T_JEEENS4_5SM1004TMEM4LOAD26SM100_TMEM_LOAD_32dp32b16xENS4_13SM90_TMA_LOADENS12_INS13_ILi1ELi4ELi3EEES16_NST_INS5_IJSB_S1P_EEENS5_IJS1P_SC_EEEEEEENS4_39AutoVectorizingCopyWithAssumedAlignmentILi128EEENS4_14SM90_TMA_STOREES29_S2B_S2B_EEEvvEEEEvNT_6ParamsE) ;  /* 0xffffff60041c7950 */ /* 0x000fea0003c3ffff */
        .weak           $__internal_2_$__cuda_sm10x_tcgen05_guardrail_trap_unallocated_columns_being_dealloced
        .type           $__internal_2_$__cuda_sm10x_tcgen05_guardrail_trap_unallocated_columns_being_dealloced,@function
        .size           $__internal_2_$__cuda_sm10x_tcgen05_guardrail_trap_unallocated_columns_being_dealloced,(.L_x_206 - $__internal_2_$__cuda_sm10x_tcgen05_guardrail_trap_unallocated_columns_being_dealloced)
$__internal_2_$__cuda_sm10x_tcgen05_guardrail_trap_unallocated_columns_being_dealloced:
[----:B------:R-:W-:Y:S05]  /*9f90*/  BPT.TRAP 0x1 ;  /* 0x000000040000795c */ /* 0x000fea0000300000 */
[----:B------:R-:W-:-:S04]  /*9fa0*/  HFMA2 R3, -RZ, RZ, 0, 0 ;  /* 0x00000000ff037431 */ /* 0x000fc800000001ff */
[----:B------:R-:W-:Y:S05]  /*9fb0*/  RET.REL.NODEC R2 `(_ZN7cutlass13device_kernelINS_4gemm6kernel13GemmUniversalIN4cute5tupleIJiiiiEEENS1_10collective13CollectiveMmaINS1_35MainloopSm100TmaUmmaWarpSpecializedILi7ELi2ELi4ENS5_IJNS4_1CILi8EEENSA_ILi1EEESC_EEEEENS5_IJNSA_ILi128EEESF_NSA_ILi64EEEEEENS_6half_tENS5_IJSC_llEEESI_NS5_IJlSC_lEEENS4_8TiledMMAINS4_8MMA_AtomIJNS4_26SM100_MMA_F16BF16_2x1SM_SSISI_SI_fLi128ELi128ELNS4_4UMMA5MajorE1ELSP_0ELNSO_7ScaleInE0ELSQ_0EEEEEENS4_6LayoutINS5_IJSC_SC_SC_EEENS5_IJNSA_ILi0EEESV_SV_EEEEENS5_IJNS4_10UnderscoreESY_SY_EEEEENS4_18SM100_TMA_2SM_LOADENS4_14ComposedLayoutINS4_7SwizzleILi3ELi4ELi3EEENS4_18smem_ptr_flag_bitsILi16EEENST_INS5_IJSG_SB_EEENS5_IJSC_SG_EEEEEEEvNS4_8identityENS4_28SM100_TMA_2SM_LOAD_MULTICASTENS12_IS14_S16_NST_INS5_IJSB_SG_EEENS5_IJSG_SC_EEEEEEEvS1B_EENS_8epilogue10collective18CollectiveEpilogueINS1I_23Sm100TmaWarpSpecializedILi4ELi2ELi16ELb1ELb0EEEJNS5_IJSG_SF_SG_EEENS5_IJNST_ISG_SC_EENST_INS5_IJNSA_ILi16EEENSA_ILi2EEEEEES18_EEEEESI_SK_SI_SK_NS1I_6fusion15FusionCallbacksIS1M_NS1U_17LinearCombinationISI_fSI_fLNS_15FloatRoundStyleE2EEES1N_S1T_JEEENS4_5SM1004TMEM4LOAD26SM100_TMEM_LOAD_32dp32b16xENS4_13SM90_TMA_LOADENS12_INS13_ILi1ELi4ELi3EEES16_NST_INS5_IJSB_S1P_EEENS5_IJS1P_SC_EEEEEEENS4_39AutoVectorizingCopyWithAssumedAlignmentILi128EEENS4_14SM90_TMA_STOREES29_S2B_S2B_EEEvvEEEEvNT_6ParamsE) ;  /* 0xffffff6002107950 */ /* 0x000fea0003c3ffff */
.L_x_205:
[----:B------:R-:W-:-:S00]  /*9fc0*/  BRA `(.L_x_205) ;  /* 0xfffffffc00fc7947 */ /* 0x000fc0000383ffff */
[----:B------:R-:W-:-:S00]  /*9fd0*/  NOP ;  /* 0x0000000000007918 */ /* 0x000fc00000000000 */
        /* <DEDUP_REMOVED lines=10> */
.L_x_206:


//--------------------- .nv.global.init           --------------------------
	.section	.nv.global.init,"aw",@progbits
.nv.global.init:
	.type		$str$27,@object
	.size		$str$27,($str$28 - $str$27)
$str$27:
        /*0000*/ 	.byte	0x28, 0x61, 0x64, 0x64, 0x72, 0x65, 0x73, 0x73, 0x20, 0x26, 0x20, 0x6d, 0x61, 0x73, 0x6b, 0x29
        /*0010*/ 	.byte	0x20, 0x3d, 0x3d, 0x20, 0x30, 0x00
	.type		$str$28,@object
	.size		$str$28,($str$26 - $str$28)
$str$28:
        /*0016*/ 	.byte	0x2f, 0x74, 0x6d, 0x70, 0x2f, 0x63, 0x75, 0x74, 0x6c, 0x61, 0x73, 0x73, 0x5f, 0x73, 0x77, 0x65
        /*0026*/ 	.byte	0x65, 0x70, 0x5f, 0x73, 0x72, 0x63, 0x2f, 0x69, 0x6e, 0x63, 0x6c, 0x75, 0x64, 0x65, 0x2f, 0x63
        /*0036*/ 	.byte	0x75, 0x74, 0x65, 0x2f, 0x70, 0x6f, 0x69, 0x6e, 0x74, 0x65, 0x72, 0x5f, 0x66, 0x6c, 0x61, 0x67
        /*0046*/ 	.byte	0x67, 0x65, 0x64, 0x2e, 0x68, 0x70, 0x70, 0x00
	.type		$str$26,@object
	.size		$str$26,($str$25 - $str$26)
$str$26:
        /*004e*/ 	.byte	0x2f, 0x74, 0x6d, 0x70, 0x2f, 0x63, 0x75, 0x74, 0x6c, 0x61, 0x73, 0x73, 0x5f, 0x73, 0x77, 0x65
        /*005e*/ 	.byte	0x65, 0x70, 0x5f, 0x73, 0x72, 0x63, 0x2f, 0x69, 0x6e, 0x63, 0x6c, 0x75, 0x64, 0x65, 0x2f, 0x63
        /*006e*/ 	.byte	0x75, 0x74, 0x65, 0x2f, 0x61, 0x74, 0x6f, 0x6d, 0x2f, 0x63, 0x6f, 0x70, 0x79, 0x5f, 0x74, 0x72
        /*007e*/ 	.byte	0x61, 0x69, 0x74, 0x73, 0x5f, 0x73, 0x6d, 0x31, 0x30, 0x30, 0x2e, 0x68, 0x70, 0x70, 0x00
	.type		$str$25,@object
	.size		$str$25,(__unnamed_1 - $str$25)
$str$25:
        /*008d*/ 	.byte	0x28, 0x28, 0x75, 0x69, 0x6e, 0x74, 0x33, 0x32, 0x5f, 0x74, 0x28, 0x74, 0x68, 0x72, 0x65, 0x61
        /*009d*/ 	.byte	0x64, 0x49, 0x64, 0x78, 0x2e, 0x78, 0x29, 0x20, 0x2f, 0x20, 0x33, 0x32, 0x29, 0x20, 0x25, 0x20
        /*00ad*/ 	.byte	0x34, 0x29, 0x20, 0x3d, 0x3d, 0x20, 0x28, 0x28, 0x28, 0x74, 0x6d, 0x65, 0x6d, 0x5f, 0x61, 0x64
        /*00bd*/ 	.byte	0x64, 0x72, 0x20, 0x3e, 0x3e, 0x20, 0x31, 0x36, 0x29, 0x20, 0x2f, 0x20, 0x33, 0x32, 0x29, 0x20
        /*00cd*/ 	.byte	0x25, 0x20, 0x34, 0x29, 0x00
	.type		__unnamed_1,@object
	.size		__unnamed_1,(__unnamed_2 - __unnamed_1)
__unnamed_1:
        /*00d2*/ 	.byte	0x61, 0x75, 0x74, 0x6f, 0x20, 0x63, 0x75, 0x74, 0x65, 0x3a, 0x3a, 0x61, 0x73, 0x5f, 0x70, 0x6f
        /* <DEDUP_REMOVED lines=24> */
        /*0262*/ 	.byte	0x34, 0x38, 0x3e, 0x3e, 0x3e, 0x3e, 0x5d, 0x00
	.type		__unnamed_2,@object
	.size		__unnamed_2,(.L_2 - __unnamed_2)
__unnamed_2:
        /* <DEDUP_REMOVED lines=40> */
        /*04ea*/ 	.byte	0x3a, 0x3a, 0x43, 0x3c, 0x30, 0x3e, 0x3e, 0x3e, 0x3e, 0x5d, 0x00
.L_2:


//--------------------- .nv.shared._ZN7cutlass13device_kernelINS_4gemm6kernel13GemmUniversalIN4cute5tupleIJiiiiEEENS1_10collective13CollectiveMmaINS1_35MainloopSm100TmaUmmaWarpSpecializedILi7ELi2ELi4ENS5_IJNS4_1CILi8EEENSA_ILi1EEESC_EEEEENS5_IJNSA_ILi128EEESF_NSA_ILi64EEEEEENS_6half_tENS5_IJSC_llEEESI_NS5_IJlSC_lEEENS4_8TiledMMAINS4_8MMA_AtomIJNS4_26SM100_MMA_F16BF16_2x1SM_SSISI_SI_fLi128ELi128ELNS4_4UMMA5MajorE1ELSP_0ELNSO_7ScaleInE0ELSQ_0EEEEEENS4_6LayoutINS5_IJSC_SC_SC_EEENS5_IJNSA_ILi0EEESV_SV_EEEEENS5_IJNS4_10UnderscoreESY_SY_EEEEENS4_18SM100_TMA_2SM_LOADENS4_14ComposedLayoutINS4_7SwizzleILi3ELi4ELi3EEENS4_18smem_ptr_flag_bitsILi16EEENST_INS5_IJSG_SB_EEENS5_IJSC_SG_EEEEEEEvNS4_8identityENS4_28SM100_TMA_2SM_LOAD_MULTICASTENS12_IS14_S16_NST_INS5_IJSB_SG_EEENS5_IJSG_SC_EEEEEEEvS1B_EENS_8epilogue10collective18CollectiveEpilogueINS1I_23Sm100TmaWarpSpecializedILi4ELi2ELi16ELb1ELb0EEEJNS5_IJSG_SF_SG_EEENS5_IJNST_ISG_SC_EENST_INS5_IJNSA_ILi16EEENSA_ILi2EEEEEES18_EEEEESI_SK_SI_SK_NS1I_6fusion15FusionCallbacksIS1M_NS1U_17LinearCombinationISI_fSI_fLNS_15FloatRoundStyleE2EEES1N_S1T_JEEENS4_5SM1004TMEM4LOAD26SM100_TMEM_LOAD_32dp32b16xENS4_13SM90_TMA_LOADENS12_INS13_ILi1ELi4ELi3EEES16_NST_INS5_IJSB_S1P_EEENS5_IJS1P_SC_EEEEEEENS4_39AutoVectorizingCopyWithAssumedAlignmentILi128EEENS4_14SM90_TMA_STOREES29_S2B_S2B_EEEvvEEEEvNT_6ParamsE --------------------------
	.section	.nv.shared._ZN7cutlass13device_kernelINS_4gemm6kernel13GemmUniversalIN4cute5tupleIJiiiiEEENS1_10collective13CollectiveMmaINS1_35MainloopSm100TmaUmmaWarpSpecializedILi7ELi2ELi4ENS5_IJNS4_1CILi8EEENSA_ILi1EEESC_EEEEENS5_IJNSA_ILi128EEESF_NSA_ILi64EEEEEENS_6half_tENS5_IJSC_llEEESI_NS5_IJlSC_lEEENS4_8TiledMMAINS4_8MMA_AtomIJNS4_26SM100_MMA_F16BF16_2x1SM_SSISI_SI_fLi128ELi128ELNS4_4UMMA5MajorE1ELSP_0ELNSO_7ScaleInE0ELSQ_0EEEEEENS4_6LayoutINS5_IJSC_SC_SC_EEENS5_IJNSA_ILi0EEESV_SV_EEEEENS5_IJNS4_10UnderscoreESY_SY_EEEEENS4_18SM100_TMA_2SM_LOADENS4_14ComposedLayoutINS4_7SwizzleILi3ELi4ELi3EEENS4_18smem_ptr_flag_bitsILi16EEENST_INS5_IJSG_SB_EEENS5_IJSC_SG_EEEEEEEvNS4_8identityENS4_28SM100_TMA_2SM_LOAD_MULTICASTENS12_IS14_S16_NST_INS5_IJSB_SG_EEENS5_IJSG_SC_EEEEEEEvS1B_EENS_8epilogue10collective18CollectiveEpilogueINS1I_23Sm100TmaWarpSpecializedILi4ELi2ELi16ELb1ELb0EEEJNS5_IJSG_SF_SG_EEENS5_IJNST_ISG_SC_EENST_INS5_IJNSA_ILi16EEENSA_ILi2EEEEEES18_EEEEESI_SK_SI_SK_NS1I_6fusion15FusionCallbacksIS1M_NS1U_17LinearCombinationISI_fSI_fLNS_15FloatRoundStyleE2EEES1N_S1T_JEEENS4_5SM1004TMEM4LOAD26SM100_TMEM_LOAD_32dp32b16xENS4_13SM90_TMA_LOADENS12_INS13_ILi1ELi4ELi3EEES16_NST_INS5_IJSB_S1P_EEENS5_IJS1P_SC_EEEEEEENS4_39AutoVectorizingCopyWithAssumedAlignmentILi128EEENS4_14SM90_TMA_STOREES29_S2B_S2B_EEEvvEEEEvNT_6ParamsE,"aw",@nobits
	.sectionflags	@""
	.align	16
	.zero		1024


//--------------------- .nv.shared.reserved.0     --------------------------
	.section	.nv.shared.reserved.0,"aw",@nobits
	.weak		__nv_reservedSMEM_offset_0_alias
	.size		__nv_reservedSMEM_offset_0_alias, 0, 64
	.other		__nv_reservedSMEM_offset_0_alias,@"STO_CUDA_RESERVED_SHARED STV_DEFAULT"
__nv_reservedSMEM_offset_0_alias:
	.zero		0
.nv.shared.reserved.0:
	.zero		64
	.weak		__nv_reservedSMEM_tcgen05_partition
	.type		__nv_reservedSMEM_tcgen05_partition,@object
	.size		__nv_reservedSMEM_tcgen05_partition,(.L_0 - __nv_reservedSMEM_tcgen05_partition)
__nv_reservedSMEM_tcgen05_partition:
	.zero		32
.L_0:


//--------------------- .nv.global                --------------------------
	.section	.nv.global,"aw",@nobits
.nv.global:
	.type		_ZN40_INTERNAL_98e5ac51_4_k_cu_f2b16294_432794cute1_E,@object
	.size		_ZN40_INTERNAL_98e5ac51_4_k_cu_f2b16294_432794cute1_E,(_ZN40_INTERNAL_98e5ac51_4_k_cu_f2b16294_432794cuda3std3__45__cpo6cbeginE - _ZN40_INTERNAL_98e5ac51_4_k_cu_f2b16294_432794cute1_E)
_ZN40_INTERNAL_98e5ac51_4_k_cu_f2b16294_432794cute1_E:
	.zero		1
	.type		_ZN40_INTERNAL_98e5ac51_4_k_cu_f2b16294_432794cuda3std3__45__cpo6cbeginE,@object
	.size		_ZN40_INTERNAL_98e5ac51_4_k_cu_f2b16294_432794cuda3std3__45__cpo6cbeginE,(_ZN40_INTERNAL_98e5ac51_4_k_cu_f2b16294_432794cuda3std3__48in_placeE - _ZN40_INTERNAL_98e5ac51_4_k_cu_f2b16294_432794cuda3std3__45__cpo6cbeginE)
_ZN40_INTERNAL_98e5ac51_4_k_cu_f2b16294_432794cuda3std3__45__cpo6cbeginE:
	.zero		1
	.type		_ZN40_INTERNAL_98e5ac51_4_k_cu_f2b16294_432794cuda3std3__48in_placeE,@object
	.size		_ZN40_INTERNAL_98e5ac51_4_k_cu_f2b16294_432794cuda3std3__48in_placeE,(_ZN40_INTERNAL_98e5ac51_4_k_cu_f2b16294_432794cuda3std6ranges3__45__cpo9iter_moveE - _ZN40_INTERNAL_98e5ac51_4_k_cu_f2b16294_432794cuda3std3__48in_placeE)
_ZN40_INTERNAL_98e5ac51_4_k_cu_f2b16294_432794cuda3std3__48in_placeE:
	.zero		1
	.type		_ZN40_INTERNAL_98e5ac51_4_k_cu_f2b16294_432794cuda3std6ranges3__45__cpo9iter_moveE,@object
	.size		_ZN40_INTERNAL_98e5ac51_4_k_cu_f2b16294_432794cuda3std6ranges3__45__cpo9iter_moveE,(_ZN40_INTERNAL_98e5ac51_4_k_cu_f2b16294_432794cuda3std3__45__cpo5beginE - _ZN40_INTERNAL_98e5ac51_4_k_cu_f2b16294_432794cuda3std6ranges3__45__cpo9iter_moveE)
_ZN40_INTERNAL_98e5ac51_4_k_cu_f2b16294_432794cuda3std6ranges3__45__cpo9iter_moveE:
	.zero		1
	.type		_ZN40_INTERNAL_98e5ac51_4_k_cu_f2b16294_432794cuda3std3__45__cpo5beginE,@object
	.size		_ZN40_INTERNAL_98e5ac51_4_k_cu_f2b16294_432794cuda3std3__45__cpo5beginE,(_ZN40_INTERNAL_98e5ac51_4_k_cu_f2b16294_432794cuda3std3__442_GLOBAL__N__98e5ac51_4_k_cu_f2b16294_432796ignoreE - _ZN40_INTERNAL_98e5ac51_4_k_cu_f2b16294_432794cuda3std3__45__cpo5beginE)
_ZN40_INTERNAL_98e5ac51_4_k_cu_f2b16294_432794cuda3std3__45__cpo5beginE:
	.zero		1
	.type		_ZN40_INTERNAL_98e5ac51_4_k_cu_f2b16294_432794cuda3std3__442_GLOBAL__N__98e5ac51_4_k_cu_f2b16294_432796ignoreE,@object
	.size		_ZN40_INTERNAL_98e5ac51_4_k_cu_f2b16294_432794cuda3std3__442_GLOBAL__N__98e5ac51_4_k_cu_f2b16294_432796ignoreE,(_ZN40_INTERNAL_98e5ac51_4_k_cu_f2b16294_432794cute7productE - _ZN40_INTERNAL_98e5ac51_4_k_cu_f2b16294_432794cuda3std3__442_GLOBAL__N__98e5ac51_4_k_cu_f2b16294_432796ignoreE)
_ZN40_INTERNAL_98e5ac51_4_k_cu_f2b16294_432794cuda3std3__442_GLOBAL__N__98e5ac51_4_k_cu_f2b16294_432796ignoreE:
	.zero		1
	.type		_ZN40_INTERNAL_98e5ac51_4_k_cu_f2b16294_432794cute7productE,@object
	.size		_ZN40_INTERNAL_98e5ac51_4_k_cu_f2b16294_432794cute7productE,(_ZN40_INTERNAL_98e5ac51_4_k_cu_f2b16294_432794cuda3std3__45__cpo3endE - _ZN40_INTERNAL_98e5ac51_4_k_cu_f2b16294_432794cute7productE)
_ZN40_INTERNAL_98e5ac51_4_k_cu_f2b16294_432794cute7productE:
	.zero		1
	.type		_ZN40_INTERNAL_98e5ac51_4_k_cu_f2b16294_432794cuda3std3__45__cpo3endE,@object
	.size		_ZN40_INTERNAL_98e5ac51_4_k_cu_f2b16294_432794cuda3std3__45__cpo3endE,(_ZN40_INTERNAL_98e5ac51_4_k_cu_f2b16294_432794cuda3std3__419piecewise_constructE - _ZN40_INTERNAL_98e5ac51_4_k_cu_f2b16294_432794cuda3std3__45__cpo3endE)
_ZN40_INTERNAL_98e5ac51_4_k_cu_f2b16294_432794cuda3std3__45__cpo3endE:
	.zero		1
	.type		_ZN40_INTERNAL_98e5ac51_4_k_cu_f2b16294_432794cuda3std3__419piecewise_constructE,@object
	.size		_ZN40_INTERNAL_98e5ac51_4_k_cu_f2b16294_432794cuda3std3__419piecewise_constructE,(_ZN40_INTERNAL_98e5ac51_4_k_cu_f2b16294_432794cuda3std3__45__cpo4cendE - _ZN40_INTERNAL_98e5ac51_4_k_cu_f2b16294_432794cuda3std3__419piecewise_constructE)
_ZN40_INTERNAL_98e5ac51_4_k_cu_f2b16294_432794cuda3std3__419piecewise_constructE:
	.zero		1
	.type		_ZN40_INTERNAL_98e5ac51_4_k_cu_f2b16294_432794cuda3std3__45__cpo4cendE,@object
	.size		_ZN40_INTERNAL_98e5ac51_4_k_cu_f2b16294_432794cuda3std3__45__cpo4cendE,(_ZN40_INTERNAL_98e5ac51_4_k_cu_f2b16294_432794cuda3std6ranges3__45__cpo4swapE - _ZN40_INTERNAL_98e5ac51_4_k_cu_f2b16294_432794cuda3std3__45__cpo4cendE)
_ZN40_INTERNAL_98e5ac51_4_k_cu_f2b16294_432794cuda3std3__45__cpo4cendE:
	.zero		1
	.type		_ZN40_INTERNAL_98e5ac51_4_k_cu_f2b16294_432794cuda3std6ranges3__45__cpo4swapE,@object
	.size		_ZN40_INTERNAL_98e5ac51_4_k_cu_f2b16294_432794cuda3std6ranges3__45__cpo4swapE,(.L_10 - _ZN40_INTERNAL_98e5ac51_4_k_cu_f2b16294_432794cuda3std6ranges3__45__cpo4swapE)
_ZN40_INTERNAL_98e5ac51_4_k_cu_f2b16294_432794cuda3std6ranges3__45__cpo4swapE:
	.zero		1
.L_10:


//--------------------- .nv.constant0._ZN7cutlass13device_kernelINS_4gemm6kernel13GemmUniversalIN4cute5tupleIJiiiiEEENS1_10collective13CollectiveMmaINS1_35MainloopSm100TmaUmmaWarpSpecializedILi7ELi2ELi4ENS5_IJNS4_1CILi8EEENSA_ILi1EEESC_EEEEENS5_IJNSA_ILi128EEESF_NSA_ILi64EEEEEENS_6half_tENS5_IJSC_llEEESI_NS5_IJlSC_lEEENS4_8TiledMMAINS4_8MMA_AtomIJNS4_26SM100_MMA_F16BF16_2x1SM_SSISI_SI_fLi128ELi128ELNS4_4UMMA5MajorE1ELSP_0ELNSO_7ScaleInE0ELSQ_0EEEEEENS4_6LayoutINS5_IJSC_SC_SC_EEENS5_IJNSA_ILi0EEESV_SV_EEEEENS5_IJNS4_10UnderscoreESY_SY_EEEEENS4_18SM100_TMA_2SM_LOADENS4_14ComposedLayoutINS4_7SwizzleILi3ELi4ELi3EEENS4_18smem_ptr_flag_bitsILi16EEENST_INS5_IJSG_SB_EEENS5_IJSC_SG_EEEEEEEvNS4_8identityENS4_28SM100_TMA_2SM_LOAD_MULTICASTENS12_IS14_S16_NST_INS5_IJSB_SG_EEENS5_IJSG_SC_EEEEEEEvS1B_EENS_8epilogue10collective18CollectiveEpilogueINS1I_23Sm100TmaWarpSpecializedILi4ELi2ELi16ELb1ELb0EEEJNS5_IJSG_SF_SG_EEENS5_IJNST_ISG_SC_EENST_INS5_IJNSA_ILi16EEENSA_ILi2EEEEEES18_EEEEESI_SK_SI_SK_NS1I_6fusion15FusionCallbacksIS1M_NS1U_17LinearCombinationISI_fSI_fLNS_15FloatRoundStyleE2EEES1N_S1T_JEEENS4_5SM1004TMEM4LOAD26SM100_TMEM_LOAD_32dp32b16xENS4_13SM90_TMA_LOADENS12_INS13_ILi1ELi4ELi3EEES16_NST_INS5_IJSB_S1P_EEENS5_IJS1P_SC_EEEEEEENS4_39AutoVectorizingCopyWithAssumedAlignmentILi128EEENS4_14SM90_TMA_STOREES29_S2B_S2B_EEEvvEEEEvNT_6ParamsE --------------------------
	.section	.nv.constant0._ZN7cutlass13device_kernelINS_4gemm6kernel13GemmUniversalIN4cute5tupleIJiiiiEEENS1_10collective13CollectiveMmaINS1_35MainloopSm100TmaUmmaWarpSpecializedILi7ELi2ELi4ENS5_IJNS4_1CILi8EEENSA_ILi1EEESC_EEEEENS5_IJNSA_ILi128EEESF_NSA_ILi64EEEEEENS_6half_tENS5_IJSC_llEEESI_NS5_IJlSC_lEEENS4_8TiledMMAINS4_8MMA_AtomIJNS4_26SM100_MMA_F16BF16_2x1SM_SSISI_SI_fLi128ELi128ELNS4_4UMMA5MajorE1ELSP_0ELNSO_7ScaleInE0ELSQ_0EEEEEENS4_6LayoutINS5_IJSC_SC_SC_EEENS5_IJNSA_ILi0EEESV_SV_EEEEENS5_IJNS4_10UnderscoreESY_SY_EEEEENS4_18SM100_TMA_2SM_LOADENS4_14ComposedLayoutINS4_7SwizzleILi3ELi4ELi3EEENS4_18smem_ptr_flag_bitsILi16EEENST_INS5_IJSG_SB_EEENS5_IJSC_SG_EEEEEEEvNS4_8identityENS4_28SM100_TMA_2SM_LOAD_MULTICASTENS12_IS14_S16_NST_INS5_IJSB_SG_EEENS5_IJSG_SC_EEEEEEEvS1B_EENS_8epilogue10collective18CollectiveEpilogueINS1I_23Sm100TmaWarpSpecializedILi4ELi2ELi16ELb1ELb0EEEJNS5_IJSG_SF_SG_EEENS5_IJNST_ISG_SC_EENST_INS5_IJNSA_ILi16EEENSA_ILi2EEEEEES18_EEEEESI_SK_SI_SK_NS1I_6fusion15FusionCallbacksIS1M_NS1U_17LinearCombinationISI_fSI_fLNS_15FloatRoundStyleE2EEES1N_S1T_JEEENS4_5SM1004TMEM4LOAD26SM100_TMEM_LOAD_32dp32b16xENS4_13SM90_TMA_LOADENS12_INS13_ILi1ELi4ELi3EEES16_NST_INS5_IJSB_S1P_EEENS5_IJS1P_SC_EEEEEEENS4_39AutoVectorizingCopyWithAssumedAlignmentILi128EEENS4_14SM90_TMA_STOREES29_S2B_S2B_EEEvvEEEEvNT_6ParamsE,"a",@progbits
	.sectionflags	@""
	.align	4
.nv.constant0._ZN7cutlass13device_kernelINS_4gemm6kernel13GemmUniversalIN4cute5tupleIJiiiiEEENS1_10collective13CollectiveMmaINS1_35MainloopSm100TmaUmmaWarpSpecializedILi7ELi2ELi4ENS5_IJNS4_1CILi8EEENSA_ILi1EEESC_EEEEENS5_IJNSA_ILi128EEESF_NSA_ILi64EEEEEENS_6half_tENS5_IJSC_llEEESI_NS5_IJlSC_lEEENS4_8TiledMMAINS4_8MMA_AtomIJNS4_26SM100_MMA_F16BF16_2x1SM_SSISI_SI_fLi128ELi128ELNS4_4UMMA5MajorE1ELSP_0ELNSO_7ScaleInE0ELSQ_0EEEEEENS4_6LayoutINS5_IJSC_SC_SC_EEENS5_IJNSA_ILi0EEESV_SV_EEEEENS5_IJNS4_10UnderscoreESY_SY_EEEEENS4_18SM100_TMA_2SM_LOADENS4_14ComposedLayoutINS4_7SwizzleILi3ELi4ELi3EEENS4_18smem_ptr_flag_bitsILi16EEENST_INS5_IJSG_SB_EEENS5_IJSC_SG_EEEEEEEvNS4_8identityENS4_28SM100_TMA_2SM_LOAD_MULTICASTENS12_IS14_S16_NST_INS5_IJSB_SG_EEENS5_IJSG_SC_EEEEEEEvS1B_EENS_8epilogue10collective18CollectiveEpilogueINS1I_23Sm100TmaWarpSpecializedILi4ELi2ELi16ELb1ELb0EEEJNS5_IJSG_SF_SG_EEENS5_IJNST_ISG_SC_EENST_INS5_IJNSA_ILi16EEENSA_ILi2EEEEEES18_EEEEESI_SK_SI_SK_NS1I_6fusion15FusionCallbacksIS1M_NS1U_17LinearCombinationISI_fSI_fLNS_15FloatRoundStyleE2EEES1N_S1T_JEEENS4_5SM1004TMEM4LOAD26SM100_TMEM_LOAD_32dp32b16xENS4_13SM90_TMA_LOADENS12_INS13_ILi1ELi4ELi3EEES16_NST_INS5_IJSB_S1P_EEENS5_IJS1P_SC_EEEEEEENS4_39AutoVectorizingCopyWithAssumedAlignmentILi128EEENS4_14SM90_TMA_STOREES29_S2B_S2B_EEEvvEEEEvNT_6ParamsE:
	.zero		2944


//--------------------- SYMBOLS --------------------------

	.type		.nv.reservedSmem.offset0,@object
	.size		.nv.reservedSmem.offset0,0x4
	.type		.nv.reservedSmem.cap,@object
	.size		.nv.reservedSmem.cap,0x4
	.type		__assertfail,@function
